	.target	sm_100a

	.elftype	@"ET_EXEC"


//--------------------- .note.nv.tkinfo           --------------------------
	.section	.note.nv.tkinfo,"",@"SHT_NOTE"
	.sectionflags	@"SHF_NOTE_NV_TKINFO"
	.tkinfo
        /*0018*/ 	.word	0x00000002
        /*0030*/ 	.string	""
        /*0030*/ 	.string	"ptxas"
        /*0030*/ 	.string	"Cuda compilation tools, release 13.0, V13.0.88"
        /*0030*/ 	.string	"Build cuda_13.0.r13.0/compiler.36424714_0"
        /*0030*/ 	.string	"-arch sm_100a -m 64 "



//--------------------- .note.nv.cuinfo           --------------------------
	.section	.note.nv.cuinfo,"",@"SHT_NOTE"
	.sectionflags	@"SHF_NOTE_NV_CUINFO"
        /*0018*/ 	.short	0x0002
        /*001a*/ 	.short	0x0064
        /*001c*/ 	.short	0x0082
	.zero		2


//--------------------- .nv.info                  --------------------------
	.section	.nv.info,"",@"SHT_CUDA_INFO"
	.align	4


	//----- nvinfo : EIATTR_REGCOUNT
	.align		4
        /*0000*/ 	.byte	0x04, 0x2f
        /*0002*/ 	.short	(.L_19 - .L_18)
	.align		4
.L_18:
        /*0004*/ 	.word	index@(_ZN7cutlass13device_kernelINS_4conv6kernel13ConvUniversalINS1_16ConvProblemShapeILNS1_8OperatorE2ELi3EEENS1_10collective14CollectiveConvINS1_47MainloopSm100TmaUmmaWarpSpecializedImplicitGemmILS5_2ELi13ELi3ELi1ELi2EN4cute5tupleIJNSA_1CILi1EEESD_SD_EEEEENSB_IJNSC_ILi64EEENSB_IJSG_EEESH_EEENS_10bfloat16_tESJ_NSA_8TiledMMAINSA_8MMA_AtomIJNSA_20SM100_MMA_F16BF16_SSISJ_SJ_fLi64ELi64ELNSA_4UMMA5MajorE1ELSO_1ELNSN_7ScaleInE0ELSP_0EEEEEENSA_6LayoutISE_NSB_IJNSC_ILi0EEEST_ST_EEEEENSB_IJNSA_10UnderscoreESW_SW_EEEEENS7_6detail27Sm100ImplicitGemmTileTraitsINSA_13SM90_TMA_LOADENSA_14ComposedLayoutINSA_7SwizzleILi3ELi4ELi3EEENSA_18smem_ptr_flag_bitsILi16EEENSS_INSB_IJSG_NSC_ILi8EEEEEENSB_IJSD_SG_EEEEEEEvEENS10_INSA_20SM90_TMA_LOAD_IM2COLES1B_vEEEENS_8epilogue10collective18CollectiveEpilogueINS1G_23Sm100TmaWarpSpecializedILi3ELi2ELi16ELb1ELb0EEEJSI_NSB_IJNSS_ISG_SD_EENSS_INSC_ILi32EEESD_EEEEESJ_NSB_IJlNSB_IJSD_lllEEEST_EEESJ_S1Q_NS1G_6fusion15FusionCallbacksIS1K_NS1R_17LinearCombinationISJ_fSJ_fLNS_15FloatRoundStyleE2EEESI_S1O_JEEENSA_5SM1004TMEM4LOAD26SM100_TMEM_LOAD_16dp256b4xES11_NS12_INS13_ILi2ELi4ELi3EEES16_NSS_INSB_IJS17_S1M_EEENSB_IJS1M_SD_EEEEEEENSA_17SM75_U32x4_LDSM_NENSA_14SM90_TMA_STOREES25_NSA_17SM90_U32x4_STSM_NENSA_39AutoVectorizingCopyWithAssumedAlignmentILi128EEEEEEvvEEEEvNT_6ParamsE)
        /*0008*/ 	.word	0x00000049


	//----- nvinfo : EIATTR_FRAME_SIZE
	.align		4
.L_19:
        /*000c*/ 	.byte	0x04, 0x11
        /*000e*/ 	.short	(.L_21 - .L_20)
	.align		4
.L_20:
        /*0010*/ 	.word	index@($__internal_2_$__cuda_sm10x_tcgen05_guardrail_trap_unallocated_columns_being_dealloced)
        /*0014*/ 	.word	0x00000008


	//----- nvinfo : EIATTR_FRAME_SIZE
	.align		4
.L_21:
        /*0018*/ 	.byte	0x04, 0x11
        /*001a*/ 	.short	(.L_23 - .L_22)
	.align		4
.L_22:
        /*001c*/ 	.word	index@($__internal_1_$__cuda_sm10x_tcgen05_guardrail_trap_phase_invalid_during_alloc)
        /*0020*/ 	.word	0x00000008


	//----- nvinfo : EIATTR_FRAME_SIZE
	.align		4
.L_23:
        /*0024*/ 	.byte	0x04, 0x11
        /*0026*/ 	.short	(.L_25 - .L_24)
	.align		4
.L_24:
        /*0028*/ 	.word	index@($__internal_0_$__cuda_sm10x_tcgen05_guardrail_trap_col_being_dealloced_not_returned_by_alloc)
        /*002c*/ 	.word	0x00000008


	//----- nvinfo : EIATTR_FRAME_SIZE
	.align		4
.L_25:
        /*0030*/ 	.byte	0x04, 0x11
        /*0032*/ 	.short	(.L_27 - .L_26)
	.align		4
.L_26:
        /*0034*/ 	.word	index@(_ZN7cutlass13device_kernelINS_4conv6kernel13ConvUniversalINS1_16ConvProblemShapeILNS1_8OperatorE2ELi3EEENS1_10collective14CollectiveConvINS1_47MainloopSm100TmaUmmaWarpSpecializedImplicitGemmILS5_2ELi13ELi3ELi1ELi2EN4cute5tupleIJNSA_1CILi1EEESD_SD_EEEEENSB_IJNSC_ILi64EEENSB_IJSG_EEESH_EEENS_10bfloat16_tESJ_NSA_8TiledMMAINSA_8MMA_AtomIJNSA_20SM100_MMA_F16BF16_SSISJ_SJ_fLi64ELi64ELNSA_4UMMA5MajorE1ELSO_1ELNSN_7ScaleInE0ELSP_0EEEEEENSA_6LayoutISE_NSB_IJNSC_ILi0EEEST_ST_EEEEENSB_IJNSA_10UnderscoreESW_SW_EEEEENS7_6detail27Sm100ImplicitGemmTileTraitsINSA_13SM90_TMA_LOADENSA_14ComposedLayoutINSA_7SwizzleILi3ELi4ELi3EEENSA_18smem_ptr_flag_bitsILi16EEENSS_INSB_IJSG_NSC_ILi8EEEEEENSB_IJSD_SG_EEEEEEEvEENS10_INSA_20SM90_TMA_LOAD_IM2COLES1B_vEEEENS_8epilogue10collective18CollectiveEpilogueINS1G_23Sm100TmaWarpSpecializedILi3ELi2ELi16ELb1ELb0EEEJSI_NSB_IJNSS_ISG_SD_EENSS_INSC_ILi32EEESD_EEEEESJ_NSB_IJlNSB_IJSD_lllEEEST_EEESJ_S1Q_NS1G_6fusion15FusionCallbacksIS1K_NS1R_17LinearCombinationISJ_fSJ_fLNS_15FloatRoundStyleE2EEESI_S1O_JEEENSA_5SM1004TMEM4LOAD26SM100_TMEM_LOAD_16dp256b4xES11_NS12_INS13_ILi2ELi4ELi3EEES16_NSS_INSB_IJS17_S1M_EEENSB_IJS1M_SD_EEEEEEENSA_17SM75_U32x4_LDSM_NENSA_14SM90_TMA_STOREES25_NSA_17SM90_U32x4_STSM_NENSA_39AutoVectorizingCopyWithAssumedAlignmentILi128EEEEEEvvEEEEvNT_6ParamsE)
        /*0038*/ 	.word	0x00000008


	//----- nvinfo : EIATTR_MIN_STACK_SIZE
	.align		4
.L_27:
        /*003c*/ 	.byte	0x04, 0x12
        /*003e*/ 	.short	(.L_29 - .L_28)
	.align		4
.L_28:
        /*0040*/ 	.word	index@(_ZN7cutlass13device_kernelINS_4conv6kernel13ConvUniversalINS1_16ConvProblemShapeILNS1_8OperatorE2ELi3EEENS1_10collective14CollectiveConvINS1_47MainloopSm100TmaUmmaWarpSpecializedImplicitGemmILS5_2ELi13ELi3ELi1ELi2EN4cute5tupleIJNSA_1CILi1EEESD_SD_EEEEENSB_IJNSC_ILi64EEENSB_IJSG_EEESH_EEENS_10bfloat16_tESJ_NSA_8TiledMMAINSA_8MMA_AtomIJNSA_20SM100_MMA_F16BF16_SSISJ_SJ_fLi64ELi64ELNSA_4UMMA5MajorE1ELSO_1ELNSN_7ScaleInE0ELSP_0EEEEEENSA_6LayoutISE_NSB_IJNSC_ILi0EEEST_ST_EEEEENSB_IJNSA_10UnderscoreESW_SW_EEEEENS7_6detail27Sm100ImplicitGemmTileTraitsINSA_13SM90_TMA_LOADENSA_14ComposedLayoutINSA_7SwizzleILi3ELi4ELi3EEENSA_18smem_ptr_flag_bitsILi16EEENSS_INSB_IJSG_NSC_ILi8EEEEEENSB_IJSD_SG_EEEEEEEvEENS10_INSA_20SM90_TMA_LOAD_IM2COLES1B_vEEEENS_8epilogue10collective18CollectiveEpilogueINS1G_23Sm100TmaWarpSpecializedILi3ELi2ELi16ELb1ELb0EEEJSI_NSB_IJNSS_ISG_SD_EENSS_INSC_ILi32EEESD_EEEEESJ_NSB_IJlNSB_IJSD_lllEEEST_EEESJ_S1Q_NS1G_6fusion15FusionCallbacksIS1K_NS1R_17LinearCombinationISJ_fSJ_fLNS_15FloatRoundStyleE2EEESI_S1O_JEEENSA_5SM1004TMEM4LOAD26SM100_TMEM_LOAD_16dp256b4xES11_NS12_INS13_ILi2ELi4ELi3EEES16_NSS_INSB_IJS17_S1M_EEENSB_IJS1M_SD_EEEEEEENSA_17SM75_U32x4_LDSM_NENSA_14SM90_TMA_STOREES25_NSA_17SM90_U32x4_STSM_NENSA_39AutoVectorizingCopyWithAssumedAlignmentILi128EEEEEEvvEEEEvNT_6ParamsE)
        /*0044*/ 	.word	0x00000008
.L_29:


//--------------------- .nv.compat                --------------------------
	.section	.nv.compat,"",@"SHT_CUDA_COMPAT_INFO"
	.align	4
        /*0000*/ 	.byte	0x02, 0x09, 0x01, 0x00, 0x02, 0x02, 0x02, 0x00, 0x02, 0x05, 0x05, 0x00, 0x03, 0x07, 0x01, 0x01
        /*0010*/ 	.byte	0x02, 0x03, 0x01, 0x00, 0x02, 0x06, 0x01, 0x00, 0x04, 0x0b, 0x08, 0x00, 0x09, 0x00, 0x00, 0x00
        /*0020*/ 	.byte	0x00, 0x00, 0x00, 0x00


//--------------------- .nv.info._ZN7cutlass13device_kernelINS_4conv6kernel13ConvUniversalINS1_16ConvProblemShapeILNS1_8OperatorE2ELi3EEENS1_10collective14CollectiveConvINS1_47MainloopSm100TmaUmmaWarpSpecializedImplicitGemmILS5_2ELi13ELi3ELi1ELi2EN4cute5tupleIJNSA_1CILi1EEESD_SD_EEEEENSB_IJNSC_ILi64EEENSB_IJSG_EEESH_EEENS_10bfloat16_tESJ_NSA_8TiledMMAINSA_8MMA_AtomIJNSA_20SM100_MMA_F16BF16_SSISJ_SJ_fLi64ELi64ELNSA_4UMMA5MajorE1ELSO_1ELNSN_7ScaleInE0ELSP_0EEEEEENSA_6LayoutISE_NSB_IJNSC_ILi0EEEST_ST_EEEEENSB_IJNSA_10UnderscoreESW_SW_EEEEENS7_6detail27Sm100ImplicitGemmTileTraitsINSA_13SM90_TMA_LOADENSA_14ComposedLayoutINSA_7SwizzleILi3ELi4ELi3EEENSA_18smem_ptr_flag_bitsILi16EEENSS_INSB_IJSG_NSC_ILi8EEEEEENSB_IJSD_SG_EEEEEEEvEENS10_INSA_20SM90_TMA_LOAD_IM2COLES1B_vEEEENS_8epilogue10collective18CollectiveEpilogueINS1G_23Sm100TmaWarpSpecializedILi3ELi2ELi16ELb1ELb0EEEJSI_NSB_IJNSS_ISG_SD_EENSS_INSC_ILi32EEESD_EEEEESJ_NSB_IJlNSB_IJSD_lllEEEST_EEESJ_S1Q_NS1G_6fusion15FusionCallbacksIS1K_NS1R_17LinearCombinationISJ_fSJ_fLNS_15FloatRoundStyleE2EEESI_S1O_JEEENSA_5SM1004TMEM4LOAD26SM100_TMEM_LOAD_16dp256b4xES11_NS12_INS13_ILi2ELi4ELi3EEES16_NSS_INSB_IJS17_S1M_EEENSB_IJS1M_SD_EEEEEEENSA_17SM75_U32x4_LDSM_NENSA_14SM90_TMA_STOREES25_NSA_17SM90_U32x4_STSM_NENSA_39AutoVectorizingCopyWithAssumedAlignmentILi128EEEEEEvvEEEEvNT_6ParamsE --------------------------
	.section	.nv.info._ZN7cutlass13device_kernelINS_4conv6kernel13ConvUniversalINS1_16ConvProblemShapeILNS1_8OperatorE2ELi3EEENS1_10collective14CollectiveConvINS1_47MainloopSm100TmaUmmaWarpSpecializedImplicitGemmILS5_2ELi13ELi3ELi1ELi2EN4cute5tupleIJNSA_1CILi1EEESD_SD_EEEEENSB_IJNSC_ILi64EEENSB_IJSG_EEESH_EEENS_10bfloat16_tESJ_NSA_8TiledMMAINSA_8MMA_AtomIJNSA_20SM100_MMA_F16BF16_SSISJ_SJ_fLi64ELi64ELNSA_4UMMA5MajorE1ELSO_1ELNSN_7ScaleInE0ELSP_0EEEEEENSA_6LayoutISE_NSB_IJNSC_ILi0EEEST_ST_EEEEENSB_IJNSA_10UnderscoreESW_SW_EEEEENS7_6detail27Sm100ImplicitGemmTileTraitsINSA_13SM90_TMA_LOADENSA_14ComposedLayoutINSA_7SwizzleILi3ELi4ELi3EEENSA_18smem_ptr_flag_bitsILi16EEENSS_INSB_IJSG_NSC_ILi8EEEEEENSB_IJSD_SG_EEEEEEEvEENS10_INSA_20SM90_TMA_LOAD_IM2COLES1B_vEEEENS_8epilogue10collective18CollectiveEpilogueINS1G_23Sm100TmaWarpSpecializedILi3ELi2ELi16ELb1ELb0EEEJSI_NSB_IJNSS_ISG_SD_EENSS_INSC_ILi32EEESD_EEEEESJ_NSB_IJlNSB_IJSD_lllEEEST_EEESJ_S1Q_NS1G_6fusion15FusionCallbacksIS1K_NS1R_17LinearCombinationISJ_fSJ_fLNS_15FloatRoundStyleE2EEESI_S1O_JEEENSA_5SM1004TMEM4LOAD26SM100_TMEM_LOAD_16dp256b4xES11_NS12_INS13_ILi2ELi4ELi3EEES16_NSS_INSB_IJS17_S1M_EEENSB_IJS1M_SD_EEEEEEENSA_17SM75_U32x4_LDSM_NENSA_14SM90_TMA_STOREES25_NSA_17SM90_U32x4_STSM_NENSA_39AutoVectorizingCopyWithAssumedAlignmentILi128EEEEEEvvEEEEvNT_6ParamsE,"",@"SHT_CUDA_INFO"
	.sectionflags	@""
	.align	4


	//----- nvinfo : EIATTR_CUDA_API_VERSION
	.align		4
        /*0000*/ 	.byte	0x04, 0x37
        /*0002*/ 	.short	(.L_31 - .L_30)
.L_30:
        /*0004*/ 	.word	0x00000082


	//----- nvinfo : EIATTR_KPARAM_INFO
	.align		4
.L_31:
        /*0008*/ 	.byte	0x04, 0x17
        /*000a*/ 	.short	(.L_33 - .L_32)
.L_32:
        /*000c*/ 	.word	0x00000000
        /*0010*/ 	.short	0x0000
        /*0012*/ 	.short	0x0000
        /*0014*/ 	.byte	0x00, 0xf0, 0x01, 0x24


	//----- nvinfo : EIATTR_AT_ENTRY_FRAGMENTS
	.align		4
.L_33:
        /*0018*/ 	.byte	0x04, 0x4f
        /*001a*/ 	.short	(.L_35 - .L_34)


	//   ....[0]....
.L_34:
        /*001c*/ 	.word	0x00000006


	//----- nvinfo : EIATTR_RESERVED_SMEM_USED
	.align		4
.L_35:
        /*0020*/ 	.byte	0x01, 0x41
	.zero		2


	//----- nvinfo : EIATTR_SPARSE_MMA_MASK
	.align		4
        /*0024*/ 	.byte	0x03, 0x50
        /*0026*/ 	.short	0x0000


	//----- nvinfo : EIATTR_TCGEN05_1CTA_USED
	.align		4
        /*0028*/ 	.byte	0x01, 0x51
	.zero		2


	//----- nvinfo : EIATTR_MAXREG_COUNT
	.align		4
        /*002c*/ 	.byte	0x03, 0x1b
        /*002e*/ 	.short	0x00ff


	//----- nvinfo : EIATTR_NUM_BARRIERS
	.align		4
        /*0030*/ 	.byte	0x02, 0x4c
        /*0032*/ 	.byte	0x07
	.zero		1


	//----- nvinfo : EIATTR_EXTERNS
	.align		4
        /*0034*/ 	.byte	0x04, 0x0f
        /*0036*/ 	.short	(.L_37 - .L_36)


	//   ....[0]....
	.align		4
.L_36:
        /*0038*/ 	.word	index@(__assertfail)


	//----- nvinfo : EIATTR_MERCURY_ISA_VERSION
	.align		4
.L_37:
        /*003c*/ 	.byte	0x03, 0x5f
        /*003e*/ 	.short	0x0101


	//----- nvinfo : EIATTR_INT_WARP_WIDE_INSTR_OFFSETS
	.align		4
        /*0040*/ 	.byte	0x04, 0x31
        /*0042*/ 	.short	(.L_39 - .L_38)


	//   ....[0]....
.L_38:
        /*0044*/ 	.word	0x00004690


	//   ....[1]....
        /*0048*/ 	.word	0x000046b0


	//   ....[2]....
        /*004c*/ 	.word	0x000046e0


	//   ....[3]....
        /*0050*/ 	.word	0x00005890


	//   ....[4]....
        /*0054*/ 	.word	0x00005980


	//   ....[5]....
        /*0058*/ 	.word	0x00005ae0


	//   ....[6]....
        /*005c*/ 	.word	0x00005bb0


	//----- nvinfo : EIATTR_COOP_GROUP_MASK_REGIDS
	.align		4
.L_39:
        /*0060*/ 	.byte	0x04, 0x29
        /*0062*/ 	.short	(.L_41 - .L_40)


	//   ....[0]....
.L_40:
        /*0064*/ 	.word	0xffffffff


	//   ....[1]....
        /*0068*/ 	.word	0xffffffff


	//   ....[2]....
        /*006c*/ 	.word	0xffffffff


	//   ....[3]....
        /*0070*/ 	.word	0xffffffff


	//   ....[4]....
        /*0074*/ 	.word	0xffffffff


	//   ....[5]....
        /*0078*/ 	.word	0xffffffff


	//   ....[6]....
        /*007c*/ 	.word	0xffffffff


	//   ....[7]....
        /*0080*/ 	.word	0xffffffff


	//   ....[8]....
        /*0084*/ 	.word	0xffffffff


	//   ....[9]....
        /*0088*/ 	.word	0xffffffff


	//   ....[10]....
        /*008c*/ 	.word	0xffffffff


	//   ....[11]....
        /*0090*/ 	.word	0xffffffff


	//----- nvinfo : EIATTR_COOP_GROUP_INSTR_OFFSETS
	.align		4
.L_41:
        /*0094*/ 	.byte	0x04, 0x28
        /*0096*/ 	.short	(.L_43 - .L_42)


	//   ....[0]....
.L_42:
        /*0098*/ 	.word	0x00000090


	//   ....[1]....
        /*009c*/ 	.word	0x00000520


	//   ....[2]....
        /*00a0*/ 	.word	0x000007e0


	//   ....[3]....
        /*00a4*/ 	.word	0x00000960


	//   ....[4]....
        /*00a8*/ 	.word	0x00000a60


	//   ....[5]....
        /*00ac*/ 	.word	0x00000bb0


	//   ....[6]....
        /*00b0*/ 	.word	0x00002810


	//   ....[7]....
        /*00b4*/ 	.word	0x00003a00


	//   ....[8]....
        /*00b8*/ 	.word	0x00003c10


	//   ....[9]....
        /*00bc*/ 	.word	0x00003c40


	//   ....[10]....
        /*00c0*/ 	.word	0x00004570


	//   ....[11]....
        /*00c4*/ 	.word	0x000047b0


	//----- nvinfo : EIATTR_VRC_CTA_INIT_COUNT
	.align		4
.L_43:
        /*00c8*/ 	.byte	0x02, 0x4a
        /*00ca*/ 	.byte	0x80
	.zero		1


	//----- nvinfo : EIATTR_SYSCALL_OFFSETS
	.align		4
        /*00cc*/ 	.byte	0x04, 0x46
        /*00ce*/ 	.short	(.L_45 - .L_44)


	//   ....[0]....
.L_44:
        /*00d0*/ 	.word	0x00006f40


	//   ....[1]....
        /*00d4*/ 	.word	0x00007030


	//   ....[2]....
        /*00d8*/ 	.word	0x00007790


	//   ....[3]....
        /*00dc*/ 	.word	0x00008100


	//----- nvinfo : EIATTR_MBARRIER_INSTR_OFFSETS
	.align		4
.L_45:
        /*00e0*/ 	.byte	0x04, 0x39
        /*00e2*/ 	.short	(.L_47 - .L_46)


	//   ....[0]....
.L_46:
        /*00e4*/ 	.word	0x00000620
        /*00e8*/ 	.word	0x000000ff
        /*00ec*/ 	.word	0x00000000
        /*00f0*/ 	.short	0x0100
        /*00f2*/ 	.byte	0x04
	.zero		1


	//   ....[1]....
        /*00f4*/ 	.word	0x00000630
        /*00f8*/ 	.word	0x000000ff
        /*00fc*/ 	.word	0x00000068
        /*0100*/ 	.short	0x0100
        /*0102*/ 	.byte	0x04
	.zero		1


	//   ....[2]....
        /*0104*/ 	.word	0x00000640
        /*0108*/ 	.word	0x000000ff
        /*010c*/ 	.word	0x00000008
        /*0110*/ 	.short	0x0100
        /*0112*/ 	.byte	0x04
	.zero		1


	//   ....[3]....
        /*0114*/ 	.word	0x00000650
        /*0118*/ 	.word	0x000000ff
        /*011c*/ 	.word	0x00000070
        /*0120*/ 	.short	0x0100
        /*0122*/ 	.byte	0x04
	.zero		1


	//   ....[4]....
        /*0124*/ 	.word	0x00000660
        /*0128*/ 	.word	0x000000ff
        /*012c*/ 	.word	0x00000010
        /*0130*/ 	.short	0x0100
        /*0132*/ 	.byte	0x04
	.zero		1


	//   ....[5]....
        /*0134*/ 	.word	0x00000670
        /*0138*/ 	.word	0x000000ff
        /*013c*/ 	.word	0x00000078
        /*0140*/ 	.short	0x0100
        /*0142*/ 	.byte	0x04
	.zero		1


	//   ....[6]....
        /*0144*/ 	.word	0x00000680
        /*0148*/ 	.word	0x000000ff
        /*014c*/ 	.word	0x00000018
        /*0150*/ 	.short	0x0100
        /*0152*/ 	.byte	0x04
	.zero		1


	//   ....[7]....
        /*0154*/ 	.word	0x00000690
        /*0158*/ 	.word	0x000000ff
        /*015c*/ 	.word	0x00000080
        /*0160*/ 	.short	0x0100
        /*0162*/ 	.byte	0x04
	.zero		1


	//   ....[8]....
        /*0164*/ 	.word	0x000006a0
        /*0168*/ 	.word	0x000000ff
        /*016c*/ 	.word	0x00000020
        /*0170*/ 	.short	0x0100
        /*0172*/ 	.byte	0x04
	.zero		1


	//   ....[9]....
        /*0174*/ 	.word	0x000006b0
        /*0178*/ 	.word	0x000000ff
        /*017c*/ 	.word	0x00000088
        /*0180*/ 	.short	0x0100
        /*0182*/ 	.byte	0x04
	.zero		1


	//   ....[10]....
        /*0184*/ 	.word	0x000006c0
        /*0188*/ 	.word	0x000000ff
        /*018c*/ 	.word	0x00000028
        /*0190*/ 	.short	0x0100
        /*0192*/ 	.byte	0x04
	.zero		1


	//   ....[11]....
        /*0194*/ 	.word	0x000006d0
        /*0198*/ 	.word	0x000000ff
        /*019c*/ 	.word	0x00000090
        /*01a0*/ 	.short	0x0100
        /*01a2*/ 	.byte	0x04
	.zero		1


	//   ....[12]....
        /*01a4*/ 	.word	0x000006e0
        /*01a8*/ 	.word	0x000000ff
        /*01ac*/ 	.word	0x00000030
        /*01b0*/ 	.short	0x0100
        /*01b2*/ 	.byte	0x04
	.zero		1


	//   ....[13]....
        /*01b4*/ 	.word	0x000006f0
        /*01b8*/ 	.word	0x000000ff
        /*01bc*/ 	.word	0x00000098
        /*01c0*/ 	.short	0x0100
        /*01c2*/ 	.byte	0x04
	.zero		1


	//   ....[14]....
        /*01c4*/ 	.word	0x00000700
        /*01c8*/ 	.word	0x000000ff
        /*01cc*/ 	.word	0x00000038
        /*01d0*/ 	.short	0x0100
        /*01d2*/ 	.byte	0x04
	.zero		1


	//   ....[15]....
        /*01d4*/ 	.word	0x00000710
        /*01d8*/ 	.word	0x000000ff
        /*01dc*/ 	.word	0x000000a0
        /*01e0*/ 	.short	0x0100
        /*01e2*/ 	.byte	0x04
	.zero		1


	//   ....[16]....
        /*01e4*/ 	.word	0x00000720
        /*01e8*/ 	.word	0x000000ff
        /*01ec*/ 	.word	0x00000040
        /*01f0*/ 	.short	0x0100
        /*01f2*/ 	.byte	0x04
	.zero		1


	//   ....[17]....
        /*01f4*/ 	.word	0x00000730
        /*01f8*/ 	.word	0x000000ff
        /*01fc*/ 	.word	0x000000a8
        /*0200*/ 	.short	0x0100
        /*0202*/ 	.byte	0x04
	.zero		1


	//   ....[18]....
        /*0204*/ 	.word	0x00000740
        /*0208*/ 	.word	0x000000ff
        /*020c*/ 	.word	0x00000048
        /*0210*/ 	.short	0x0100
        /*0212*/ 	.byte	0x04
	.zero		1


	//   ....[19]....
        /*0214*/ 	.word	0x00000750
        /*0218*/ 	.word	0x000000ff
        /*021c*/ 	.word	0x000000b0
        /*0220*/ 	.short	0x0100
        /*0222*/ 	.byte	0x04
	.zero		1


	//   ....[20]....
        /*0224*/ 	.word	0x00000760
        /*0228*/ 	.word	0x000000ff
        /*022c*/ 	.word	0x00000050
        /*0230*/ 	.short	0x0100
        /*0232*/ 	.byte	0x04
	.zero		1


	//   ....[21]....
        /*0234*/ 	.word	0x00000770
        /*0238*/ 	.word	0x000000ff
        /*023c*/ 	.word	0x000000b8
        /*0240*/ 	.short	0x0100
        /*0242*/ 	.byte	0x04
	.zero		1


	//   ....[22]....
        /*0244*/ 	.word	0x00000780
        /*0248*/ 	.word	0x000000ff
        /*024c*/ 	.word	0x00000058
        /*0250*/ 	.short	0x0100
        /*0252*/ 	.byte	0x04
	.zero		1


	//   ....[23]....
        /*0254*/ 	.word	0x00000790
        /*0258*/ 	.word	0x000000ff
        /*025c*/ 	.word	0x000000c0
        /*0260*/ 	.short	0x0100
        /*0262*/ 	.byte	0x04
	.zero		1


	//   ....[24]....
        /*0264*/ 	.word	0x000007a0
        /*0268*/ 	.word	0x000000ff
        /*026c*/ 	.word	0x00000060
        /*0270*/ 	.short	0x0100
        /*0272*/ 	.byte	0x04
	.zero		1


	//   ....[25]....
        /*0274*/ 	.word	0x000007b0
        /*0278*/ 	.word	0x000000ff
        /*027c*/ 	.word	0x000000c8
        /*0280*/ 	.short	0x0100
        /*0282*/ 	.byte	0x04
	.zero		1


	//   ....[26]....
        /*0284*/ 	.word	0x000008f0
        /*0288*/ 	.word	0x000000ff
        /*028c*/ 	.word	0x000000d0
        /*0290*/ 	.short	0x0100
        /*0292*/ 	.byte	0x04
	.zero		1


	//   ....[27]....
        /*0294*/ 	.word	0x00000900
        /*0298*/ 	.word	0x000000ff
        /*029c*/ 	.word	0x000000e8
        /*02a0*/ 	.short	0x0100
        /*02a2*/ 	.byte	0x04
	.zero		1


	//   ....[28]....
        /*02a4*/ 	.word	0x00000910
        /*02a8*/ 	.word	0x000000ff
        /*02ac*/ 	.word	0x000000d8
        /*02b0*/ 	.short	0x0100
        /*02b2*/ 	.byte	0x04
	.zero		1


	//   ....[29]....
        /*02b4*/ 	.word	0x00000920
        /*02b8*/ 	.word	0x000000ff
        /*02bc*/ 	.word	0x000000f0
        /*02c0*/ 	.short	0x0100
        /*02c2*/ 	.byte	0x04
	.zero		1


	//   ....[30]....
        /*02c4*/ 	.word	0x00000930
        /*02c8*/ 	.word	0x000000ff
        /*02cc*/ 	.word	0x000000e0
        /*02d0*/ 	.short	0x0100
        /*02d2*/ 	.byte	0x04
	.zero		1


	//   ....[31]....
        /*02d4*/ 	.word	0x00000940
        /*02d8*/ 	.word	0x000000ff
        /*02dc*/ 	.word	0x000000f8
        /*02e0*/ 	.short	0x0100
        /*02e2*/ 	.byte	0x04
	.zero		1


	//   ....[32]....
        /*02e4*/ 	.word	0x00000a30
        /*02e8*/ 	.word	0x000000ff
        /*02ec*/ 	.word	0x00000100
        /*02f0*/ 	.short	0x0100
        /*02f2*/ 	.byte	0x06
	.zero		1


	//   ....[33]....
        /*02f4*/ 	.word	0x00000a40
        /*02f8*/ 	.word	0x000000ff
        /*02fc*/ 	.word	0x00000108
        /*0300*/ 	.short	0x0100
        /*0302*/ 	.byte	0x06
	.zero		1


	//   ....[34]....
        /*0304*/ 	.word	0x00000b80
        /*0308*/ 	.word	0x000000ff
        /*030c*/ 	.word	0x00000110
        /*0310*/ 	.short	0x0100
        /*0312*/ 	.byte	0x06
	.zero		1


	//   ....[35]....
        /*0314*/ 	.word	0x00000b90
        /*0318*/ 	.word	0x000000ff
        /*031c*/ 	.word	0x00000118
        /*0320*/ 	.short	0x0100
        /*0322*/ 	.byte	0x06
	.zero		1


	//   ....[36]....
        /*0324*/ 	.word	0x00000ce0
        /*0328*/ 	.word	0x000000ff
        /*032c*/ 	.word	0x00000120
        /*0330*/ 	.short	0x0100
        /*0332*/ 	.byte	0x04
	.zero		1


	//   ....[37]....
        /*0334*/ 	.word	0x00000cf0
        /*0338*/ 	.word	0x000000ff
        /*033c*/ 	.word	0x00000130
        /*0340*/ 	.short	0x0100
        /*0342*/ 	.byte	0x04
	.zero		1


	//   ....[38]....
        /*0344*/ 	.word	0x00000d00
        /*0348*/ 	.word	0x000000ff
        /*034c*/ 	.word	0x00000128
        /*0350*/ 	.short	0x0100
        /*0352*/ 	.byte	0x04
	.zero		1


	//   ....[39]....
        /*0354*/ 	.word	0x00000d10
        /*0358*/ 	.word	0x000000ff
        /*035c*/ 	.word	0x00000138
        /*0360*/ 	.short	0x0100
        /*0362*/ 	.byte	0x04
	.zero		1


	//   ....[40]....
        /*0364*/ 	.word	0x00001b10
        /*0368*/ 	.word	0x000000ff
        /*036c*/ 	.word	0x00000068
        /*0370*/ 	.short	0x010a
        /*0372*/ 	.byte	0x08
	.zero		1


	//   ....[41]....
        /*0374*/ 	.word	0x00001e90
        /*0378*/ 	.word	0x000000ff
        /*037c*/ 	.word	0x00000068
        /*0380*/ 	.short	0x010a
        /*0382*/ 	.byte	0x29
	.zero		1


	//   ....[42]....
        /*0384*/ 	.word	0x00002000
        /*0388*/ 	.word	0x000000ff
        /*038c*/ 	.word	0x00000068
        /*0390*/ 	.short	0x010a
        /*0392*/ 	.byte	0x08
	.zero		1


	//   ....[43]....
        /*0394*/ 	.word	0x00002260
        /*0398*/ 	.word	0x000000ff
        /*039c*/ 	.word	0x00000108
        /*03a0*/ 	.short	0x0101
        /*03a2*/ 	.byte	0x2c
	.zero		1


	//   ....[44]....
        /*03a4*/ 	.word	0x00002290
        /*03a8*/ 	.word	0x000000ff
        /*03ac*/ 	.word	0x00000068
        /*03b0*/ 	.short	0x010a
        /*03b2*/ 	.byte	0x04
	.zero		1


	//   ....[45]....
        /*03b4*/ 	.word	0x00002450
        /*03b8*/ 	.word	0x000000ff
        /*03bc*/ 	.word	0x00000068
        /*03c0*/ 	.short	0x010a
        /*03c2*/ 	.byte	0x21
	.zero		1


	//   ....[46]....
        /*03c4*/ 	.word	0x000025c0
        /*03c8*/ 	.word	0x000000ff
        /*03cc*/ 	.word	0x00000068
        /*03d0*/ 	.short	0x010a
        /*03d2*/ 	.byte	0x08
	.zero		1


	//   ....[47]....
        /*03d4*/ 	.word	0x00002820
        /*03d8*/ 	.word	0x000000ff
        /*03dc*/ 	.word	0x00000110
        /*03e0*/ 	.short	0x010a
        /*03e2*/ 	.byte	0x2c
	.zero		1


	//   ....[48]....
        /*03e4*/ 	.word	0x000028e0
        /*03e8*/ 	.word	0x000000ff
        /*03ec*/ 	.word	0x00000000
        /*03f0*/ 	.short	0x0101
        /*03f2*/ 	.byte	0x04
	.zero		1


	//   ....[49]....
        /*03f4*/ 	.word	0x00002ed0
        /*03f8*/ 	.word	0x000000ff
        /*03fc*/ 	.word	0x00000000
        /*0400*/ 	.short	0x010a
        /*0402*/ 	.byte	0x04
	.zero		1


	//   ....[50]....
        /*0404*/ 	.word	0x00002f70
        /*0408*/ 	.word	0x000000ff
        /*040c*/ 	.word	0x00000000
        /*0410*/ 	.short	0x010a
        /*0412*/ 	.byte	0x05
	.zero		1


	//   ....[51]....
        /*0414*/ 	.word	0x00003010
        /*0418*/ 	.word	0x000000ff
        /*041c*/ 	.word	0x00000000
        /*0420*/ 	.short	0x010a
        /*0422*/ 	.byte	0x05
	.zero		1


	//   ....[52]....
        /*0424*/ 	.word	0x000030b0
        /*0428*/ 	.word	0x000000ff
        /*042c*/ 	.word	0x00000000
        /*0430*/ 	.short	0x010a
        /*0432*/ 	.byte	0x05
	.zero		1


	//   ....[53]....
        /*0434*/ 	.word	0x00003150
        /*0438*/ 	.word	0x000000ff
        /*043c*/ 	.word	0x00000000
        /*0440*/ 	.short	0x010a
        /*0442*/ 	.byte	0x05
	.zero		1


	//   ....[54]....
        /*0444*/ 	.word	0x000031f0
        /*0448*/ 	.word	0x000000ff
        /*044c*/ 	.word	0x00000000
        /*0450*/ 	.short	0x010a
        /*0452*/ 	.byte	0x05
	.zero		1


	//   ....[55]....
        /*0454*/ 	.word	0x00003290
        /*0458*/ 	.word	0x000000ff
        /*045c*/ 	.word	0x00000000
        /*0460*/ 	.short	0x010a
        /*0462*/ 	.byte	0x05
	.zero		1


	//   ....[56]....
        /*0464*/ 	.word	0x00003330
        /*0468*/ 	.word	0x000000ff
        /*046c*/ 	.word	0x00000000
        /*0470*/ 	.short	0x010a
        /*0472*/ 	.byte	0x05
	.zero		1


	//   ....[57]....
        /*0474*/ 	.word	0x000033d0
        /*0478*/ 	.word	0x000000ff
        /*047c*/ 	.word	0x00000000
        /*0480*/ 	.short	0x010a
        /*0482*/ 	.byte	0x05
	.zero		1


	//   ....[58]....
        /*0484*/ 	.word	0x00003470
        /*0488*/ 	.word	0x000000ff
        /*048c*/ 	.word	0x00000000
        /*0490*/ 	.short	0x010a
        /*0492*/ 	.byte	0x05
	.zero		1


	//   ....[59]....
        /*0494*/ 	.word	0x00003510
        /*0498*/ 	.word	0x000000ff
        /*049c*/ 	.word	0x00000000
        /*04a0*/ 	.short	0x010a
        /*04a2*/ 	.byte	0x05
	.zero		1


	//   ....[60]....
        /*04a4*/ 	.word	0x000035b0
        /*04a8*/ 	.word	0x000000ff
        /*04ac*/ 	.word	0x00000000
        /*04b0*/ 	.short	0x010a
        /*04b2*/ 	.byte	0x05
	.zero		1


	//   ....[61]....
        /*04b4*/ 	.word	0x00003660
        /*04b8*/ 	.word	0x00000000
        /*04bc*/ 	.word	0x00000000
        /*04c0*/ 	.short	0x010a
        /*04c2*/ 	.byte	0xff
	.zero		1


	//   ....[62]....
        /*04c4*/ 	.word	0x000037b0
        /*04c8*/ 	.word	0x000000ff
        /*04cc*/ 	.word	0x00000118
        /*04d0*/ 	.short	0x010a
        /*04d2*/ 	.byte	0x04
	.zero		1


	//   ....[63]....
        /*04d4*/ 	.word	0x00003850
        /*04d8*/ 	.word	0x000000ff
        /*04dc*/ 	.word	0x00000110
        /*04e0*/ 	.short	0x010a
        /*04e2*/ 	.byte	0x04
	.zero		1


	//   ....[64]....
        /*04e4*/ 	.word	0x000038f0
        /*04e8*/ 	.word	0x000000ff
        /*04ec*/ 	.word	0x00000000
        /*04f0*/ 	.short	0x0101
        /*04f2*/ 	.byte	0x05
	.zero		1


	//   ....[65]....
        /*04f4*/ 	.word	0x00003930
        /*04f8*/ 	.word	0x000000ff
        /*04fc*/ 	.word	0x00000118
        /*0500*/ 	.short	0x0106
        /*0502*/ 	.byte	0x04
	.zero		1


	//   ....[66]....
        /*0504*/ 	.word	0x00003970
        /*0508*/ 	.word	0x00000000
        /*050c*/ 	.word	0x00000118
        /*0510*/ 	.short	0x010a
        /*0512*/ 	.byte	0xff
	.zero		1


	//   ....[67]....
        /*0514*/ 	.word	0x00003eb0
        /*0518*/ 	.word	0x000000ff
        /*051c*/ 	.word	0x00000110
        /*0520*/ 	.short	0x010a
        /*0522*/ 	.byte	0x15
	.zero		1


	//   ....[68]....
        /*0524*/ 	.word	0x00003f60
        /*0528*/ 	.word	0x000000ff
        /*052c*/ 	.word	0x00000000
        /*0530*/ 	.short	0x0101
        /*0532*/ 	.byte	0x23
	.zero		1


	//   ....[69]....
        /*0534*/ 	.word	0x00003f70
        /*0538*/ 	.word	0x000000ff
        /*053c*/ 	.word	0x00000130
        /*0540*/ 	.short	0x010a
        /*0542*/ 	.byte	0x19
	.zero		1


	//   ....[70]....
        /*0544*/ 	.word	0x00004030
        /*0548*/ 	.word	0x000000ff
        /*054c*/ 	.word	0x00000000
        /*0550*/ 	.short	0x010a
        /*0552*/ 	.byte	0x04
	.zero		1


	//   ....[71]....
        /*0554*/ 	.word	0x00004090
        /*0558*/ 	.word	0x000000ff
        /*055c*/ 	.word	0x00000000
        /*0560*/ 	.short	0x010a
        /*0562*/ 	.byte	0x11
	.zero		1


	//   ....[72]....
        /*0564*/ 	.word	0x000041e0
        /*0568*/ 	.word	0x000000ff
        /*056c*/ 	.word	0x00000000
        /*0570*/ 	.short	0x010a
        /*0572*/ 	.byte	0x04
	.zero		1


	//   ....[73]....
        /*0574*/ 	.word	0x000044c0
        /*0578*/ 	.word	0x000000ff
        /*057c*/ 	.word	0x00000000
        /*0580*/ 	.short	0x010a
        /*0582*/ 	.byte	0x04
	.zero		1


	//   ....[74]....
        /*0584*/ 	.word	0x00004550
        /*0588*/ 	.word	0x000000ff
        /*058c*/ 	.word	0x00000000
        /*0590*/ 	.short	0x010a
        /*0592*/ 	.byte	0x04
	.zero		1


	//   ....[75]....
        /*0594*/ 	.word	0x00004cb0
        /*0598*/ 	.word	0x000000ff
        /*059c*/ 	.word	0x00000110
        /*05a0*/ 	.short	0x010a
        /*05a2*/ 	.byte	0x18
	.zero		1


	//   ....[76]....
        /*05a4*/ 	.word	0x00004d40
        /*05a8*/ 	.word	0x000000ff
        /*05ac*/ 	.word	0x00000000
        /*05b0*/ 	.short	0x0101
        /*05b2*/ 	.byte	0x29
	.zero		1


	//   ....[77]....
        /*05b4*/ 	.word	0x00005250
        /*05b8*/ 	.word	0x000000ff
        /*05bc*/ 	.word	0x00000108
        /*05c0*/ 	.short	0x010a
        /*05c2*/ 	.byte	0x18
	.zero		1


	//   ....[78]....
        /*05c4*/ 	.word	0x00005860
        /*05c8*/ 	.word	0x000000ff
        /*05cc*/ 	.word	0x000000e8
        /*05d0*/ 	.short	0x010a
        /*05d2*/ 	.byte	0x05
	.zero		1


	//   ....[79]....
        /*05d4*/ 	.word	0x00005a50
        /*05d8*/ 	.word	0x000000ff
        /*05dc*/ 	.word	0x000000d0
        /*05e0*/ 	.short	0x010b
        /*05e2*/ 	.byte	0x05
	.zero		1


	//   ....[80]....
        /*05e4*/ 	.word	0x00005a60
        /*05e8*/ 	.word	0x000000ff
        /*05ec*/ 	.word	0x00000000
        /*05f0*/ 	.short	0x0101
        /*05f2*/ 	.byte	0x07
	.zero		1


	//   ....[81]....
        /*05f4*/ 	.word	0x00005a70
        /*05f8*/ 	.word	0x000000ff
        /*05fc*/ 	.word	0x000000e8
        /*0600*/ 	.short	0x010a
        /*0602*/ 	.byte	0x04
	.zero		1


	//   ....[82]....
        /*0604*/ 	.word	0x00005c90
        /*0608*/ 	.word	0x000000ff
        /*060c*/ 	.word	0x000000d0
        /*0610*/ 	.short	0x010b
        /*0612*/ 	.byte	0x04
	.zero		1


	//   ....[83]....
        /*0614*/ 	.word	0x00005ca0
        /*0618*/ 	.word	0x000000ff
        /*061c*/ 	.word	0x00000000
        /*0620*/ 	.short	0x0101
        /*0622*/ 	.byte	0x05
	.zero		1


	//   ....[84]....
        /*0624*/ 	.word	0x00005cf0
        /*0628*/ 	.word	0x000000ff
        /*062c*/ 	.word	0x00000000
        /*0630*/ 	.short	0x010a
        /*0632*/ 	.byte	0x04
	.zero		1


	//   ....[85]....
        /*0634*/ 	.word	0x00005dc0
        /*0638*/ 	.word	0x00000002
        /*063c*/ 	.word	0x00000000
        /*0640*/ 	.short	0x010a
        /*0642*/ 	.byte	0xff
	.zero		1


	//   ....[86]....
        /*0644*/ 	.word	0x00005e30
        /*0648*/ 	.word	0x00000004
        /*064c*/ 	.word	0x00000000
        /*0650*/ 	.short	0x010a
        /*0652*/ 	.byte	0xff
	.zero		1


	//   ....[87]....
        /*0654*/ 	.word	0x00006200
        /*0658*/ 	.word	0x000000ff
        /*065c*/ 	.word	0x00000110
        /*0660*/ 	.short	0x010a
        /*0662*/ 	.byte	0x32
	.zero		1


	//   ....[88]....
        /*0664*/ 	.word	0x000062c0
        /*0668*/ 	.word	0x000000ff
        /*066c*/ 	.word	0x00000000
        /*0670*/ 	.short	0x0101
        /*0672*/ 	.byte	0x04
	.zero		1


	//   ....[89]....
        /*0674*/ 	.word	0x00007430
        /*0678*/ 	.word	0x00000000
        /*067c*/ 	.word	0x000000d0
        /*0680*/ 	.short	0x010a
        /*0682*/ 	.byte	0xff
	.zero		1


	//   ....[90]....
        /*0684*/ 	.word	0x00007450
        /*0688*/ 	.word	0x0000001b
        /*068c*/ 	.word	0x00000120
        /*0690*/ 	.short	0x010a
        /*0692*/ 	.byte	0xff
	.zero		1


	//   ....[91]....
        /*0694*/ 	.word	0x000074e0
        /*0698*/ 	.word	0x00000000
        /*069c*/ 	.word	0x000000d0
        /*06a0*/ 	.short	0x010a
        /*06a2*/ 	.byte	0xff
	.zero		1


	//   ....[92]....
        /*06a4*/ 	.word	0x00007670
        /*06a8*/ 	.word	0x0000001b
        /*06ac*/ 	.word	0x00000120
        /*06b0*/ 	.short	0x010a
        /*06b2*/ 	.byte	0xff
	.zero		1


	//   ....[93]....
        /*06b4*/ 	.word	0x00007e40
        /*06b8*/ 	.word	0x00000000
        /*06bc*/ 	.word	0x00000000
        /*06c0*/ 	.short	0x0101
        /*06c2*/ 	.byte	0xff
	.zero		1


	//   ....[94]....
        /*06c4*/ 	.word	0x00007e90
        /*06c8*/ 	.word	0x00000003
        /*06cc*/ 	.word	0x000000d0
        /*06d0*/ 	.short	0x010a
        /*06d2*/ 	.byte	0xff
	.zero		1


	//   ....[95]....
        /*06d4*/ 	.word	0x00007f40
        /*06d8*/ 	.word	0x00000003
        /*06dc*/ 	.word	0x000000d0
        /*06e0*/ 	.short	0x010a
        /*06e2*/ 	.byte	0xff
	.zero		1


	//   ....[96]....
        /*06e4*/ 	.word	0x000084f0
        /*06e8*/ 	.word	0x000000ff
        /*06ec*/ 	.word	0x00000000
        /*06f0*/ 	.short	0x0101
        /*06f2*/ 	.byte	0x04
	.zero		1


	//   ....[97]....
        /*06f4*/ 	.word	0x00008830
        /*06f8*/ 	.word	0x00000000
        /*06fc*/ 	.word	0x00000000
        /*0700*/ 	.short	0x0101
        /*0702*/ 	.byte	0xff
	.zero		1


	//   ....[98]....
        /*0704*/ 	.word	0x00008ad0
        /*0708*/ 	.word	0x000000ff
        /*070c*/ 	.word	0x00000000
        /*0710*/ 	.short	0x0101
        /*0712*/ 	.byte	0x04
	.zero		1


	//   ....[99]....
        /*0714*/ 	.word	0x00008b00
        /*0718*/ 	.word	0x00000000
        /*071c*/ 	.word	0x00000068
        /*0720*/ 	.short	0x010a
        /*0722*/ 	.byte	0xff
	.zero		1


	//   ....[100]....
        /*0724*/ 	.word	0x00008b60
        /*0728*/ 	.word	0x00000000
        /*072c*/ 	.word	0x00000068
        /*0730*/ 	.short	0x010a
        /*0732*/ 	.byte	0xff
	.zero		1


	//   ....[101]....
        /*0734*/ 	.word	0x00008bc0
        /*0738*/ 	.word	0x00000000
        /*073c*/ 	.word	0x00000110
        /*0740*/ 	.short	0x010a
        /*0742*/ 	.byte	0xff
	.zero		1


	//   ....[102]....
        /*0744*/ 	.word	0x00008c20
        /*0748*/ 	.word	0x00000000
        /*074c*/ 	.word	0x00000000
        /*0750*/ 	.short	0x010a
        /*0752*/ 	.byte	0xff
	.zero		1


	//   ....[103]....
        /*0754*/ 	.word	0x00008c80
        /*0758*/ 	.word	0x00000000
        /*075c*/ 	.word	0x00000000
        /*0760*/ 	.short	0x010a
        /*0762*/ 	.byte	0xff
	.zero		1


	//   ....[104]....
        /*0764*/ 	.word	0x00008ce0
        /*0768*/ 	.word	0x00000000
        /*076c*/ 	.word	0x00000000
        /*0770*/ 	.short	0x010a
        /*0772*/ 	.byte	0xff
	.zero		1


	//   ....[105]....
        /*0774*/ 	.word	0x00008d40
        /*0778*/ 	.word	0x00000000
        /*077c*/ 	.word	0x00000000
        /*0780*/ 	.short	0x010a
        /*0782*/ 	.byte	0xff
	.zero		1


	//   ....[106]....
        /*0784*/ 	.word	0x00008da0
        /*0788*/ 	.word	0x00000000
        /*078c*/ 	.word	0x00000000
        /*0790*/ 	.short	0x010a
        /*0792*/ 	.byte	0xff
	.zero		1


	//   ....[107]....
        /*0794*/ 	.word	0x00008e00
        /*0798*/ 	.word	0x00000000
        /*079c*/ 	.word	0x00000000
        /*07a0*/ 	.short	0x010a
        /*07a2*/ 	.byte	0xff
	.zero		1


	//   ....[108]....
        /*07a4*/ 	.word	0x00008e60
        /*07a8*/ 	.word	0x00000000
        /*07ac*/ 	.word	0x00000000
        /*07b0*/ 	.short	0x010a
        /*07b2*/ 	.byte	0xff
	.zero		1


	//   ....[109]....
        /*07b4*/ 	.word	0x00008ec0
        /*07b8*/ 	.word	0x00000000
        /*07bc*/ 	.word	0x00000000
        /*07c0*/ 	.short	0x010a
        /*07c2*/ 	.byte	0xff
	.zero		1


	//   ....[110]....
        /*07c4*/ 	.word	0x00008f20
        /*07c8*/ 	.word	0x00000000
        /*07cc*/ 	.word	0x00000000
        /*07d0*/ 	.short	0x010a
        /*07d2*/ 	.byte	0xff
	.zero		1


	//   ....[111]....
        /*07d4*/ 	.word	0x00008f80
        /*07d8*/ 	.word	0x00000000
        /*07dc*/ 	.word	0x00000000
        /*07e0*/ 	.short	0x010a
        /*07e2*/ 	.byte	0xff
	.zero		1


	//   ....[112]....
        /*07e4*/ 	.word	0x00008fe0
        /*07e8*/ 	.word	0x00000000
        /*07ec*/ 	.word	0x00000000
        /*07f0*/ 	.short	0x010a
        /*07f2*/ 	.byte	0xff
	.zero		1


	//   ....[113]....
        /*07f4*/ 	.word	0x00009040
        /*07f8*/ 	.word	0x00000000
        /*07fc*/ 	.word	0x00000000
        /*0800*/ 	.short	0x010a
        /*0802*/ 	.byte	0xff
	.zero		1


	//   ....[114]....
        /*0804*/ 	.word	0x000090a0
        /*0808*/ 	.word	0x00000004
        /*080c*/ 	.word	0x00000118
        /*0810*/ 	.short	0x010a
        /*0812*/ 	.byte	0xff
	.zero		1


	//   ....[115]....
        /*0814*/ 	.word	0x00009100
        /*0818*/ 	.word	0x00000004
        /*081c*/ 	.word	0x00000110
        /*0820*/ 	.short	0x010a
        /*0822*/ 	.byte	0xff
	.zero		1


	//   ....[116]....
        /*0824*/ 	.word	0x00009160
        /*0828*/ 	.word	0x00000000
        /*082c*/ 	.word	0x00000110
        /*0830*/ 	.short	0x010a
        /*0832*/ 	.byte	0xff
	.zero		1


	//   ....[117]....
        /*0834*/ 	.word	0x000091c0
        /*0838*/ 	.word	0x00000000
        /*083c*/ 	.word	0x00000130
        /*0840*/ 	.short	0x010a
        /*0842*/ 	.byte	0xff
	.zero		1


	//   ....[118]....
        /*0844*/ 	.word	0x00009220
        /*0848*/ 	.word	0x00000000
        /*084c*/ 	.word	0x00000000
        /*0850*/ 	.short	0x010a
        /*0852*/ 	.byte	0xff
	.zero		1


	//   ....[119]....
        /*0854*/ 	.word	0x00009280
        /*0858*/ 	.word	0x00000000
        /*085c*/ 	.word	0x00000000
        /*0860*/ 	.short	0x010a
        /*0862*/ 	.byte	0xff
	.zero		1


	//   ....[120]....
        /*0864*/ 	.word	0x000092e0
        /*0868*/ 	.word	0x00000000
        /*086c*/ 	.word	0x00000000
        /*0870*/ 	.short	0x010a
        /*0872*/ 	.byte	0xff
	.zero		1


	//   ....[121]....
        /*0874*/ 	.word	0x00009340
        /*0878*/ 	.word	0x00000000
        /*087c*/ 	.word	0x00000110
        /*0880*/ 	.short	0x010a
        /*0882*/ 	.byte	0xff
	.zero		1


	//   ....[122]....
        /*0884*/ 	.word	0x000093a0
        /*0888*/ 	.word	0x00000009
        /*088c*/ 	.word	0x00000108
        /*0890*/ 	.short	0x010a
        /*0892*/ 	.byte	0xff
	.zero		1


	//   ....[123]....
        /*0894*/ 	.word	0x00009400
        /*0898*/ 	.word	0x00000000
        /*089c*/ 	.word	0x000000e8
        /*08a0*/ 	.short	0x010a
        /*08a2*/ 	.byte	0xff
	.zero		1


	//   ....[124]....
        /*08a4*/ 	.word	0x00009460
        /*08a8*/ 	.word	0x00000000
        /*08ac*/ 	.word	0x000000e8
        /*08b0*/ 	.short	0x010a
        /*08b2*/ 	.byte	0xff
	.zero		1


	//   ....[125]....
        /*08b4*/ 	.word	0x000094c0
        /*08b8*/ 	.word	0x00000000
        /*08bc*/ 	.word	0x00000000
        /*08c0*/ 	.short	0x010a
        /*08c2*/ 	.byte	0xff
	.zero		1


	//   ....[126]....
        /*08c4*/ 	.word	0x00009510
        /*08c8*/ 	.word	0x00000002
        /*08cc*/ 	.word	0x00000000
        /*08d0*/ 	.short	0x010a
        /*08d2*/ 	.byte	0xff
	.zero		1


	//   ....[127]....
        /*08d4*/ 	.word	0x00009570
        /*08d8*/ 	.word	0x00000000
        /*08dc*/ 	.word	0x00000110
        /*08e0*/ 	.short	0x010a
        /*08e2*/ 	.byte	0xff
	.zero		1


	//   ....[128]....
        /*08e4*/ 	.word	0x000095c0
        /*08e8*/ 	.word	0x00000000
        /*08ec*/ 	.word	0x000000d0
        /*08f0*/ 	.short	0x010a
        /*08f2*/ 	.byte	0xff
	.zero		1


	//   ....[129]....
        /*08f4*/ 	.word	0x00009610
        /*08f8*/ 	.word	0x0000001b
        /*08fc*/ 	.word	0x00000120
        /*0900*/ 	.short	0x010a
        /*0902*/ 	.byte	0xff
	.zero		1


	//   ....[130]....
        /*0904*/ 	.word	0x00009660
        /*0908*/ 	.word	0x00000003
        /*090c*/ 	.word	0x000000d0
        /*0910*/ 	.short	0x010a
        /*0912*/ 	.byte	0xff
	.zero		1


	//----- nvinfo : EIATTR_NUM_MBARRIERS
	.align		4
.L_47:
        /*0914*/ 	.byte	0x03, 0x38
        /*0916*/ 	.short	0x0028


	//----- nvinfo : EIATTR_EXIT_INSTR_OFFSETS
	.align		4
        /*0918*/ 	.byte	0x04, 0x1c
        /*091a*/ 	.short	(.L_49 - .L_48)


	//   ....[0]....
.L_48:
        /*091c*/ 	.word	0x00003690


	//   ....[1]....
        /*0920*/ 	.word	0x00003940


	//   ....[2]....
        /*0924*/ 	.word	0x000039a0


	//   ....[3]....
        /*0928*/ 	.word	0x000047c0


	//   ....[4]....
        /*092c*/ 	.word	0x00005e60


	//   ....[5]....
        /*0930*/ 	.word	0x00005ea0


	//   ....[6]....
        /*0934*/ 	.word	0x000089b0


	//   ....[7]....
        /*0938*/ 	.word	0x00008a30


	//   ....[8]....
        /*093c*/ 	.word	0x00008a60


	//   ....[9]....
        /*0940*/ 	.word	0x00008ae0


	//----- nvinfo : EIATTR_MAX_THREADS
	.align		4
.L_49:
        /*0944*/ 	.byte	0x04, 0x05
        /*0946*/ 	.short	(.L_51 - .L_50)
.L_50:
        /*0948*/ 	.word	0x00000100
        /*094c*/ 	.word	0x00000001
        /*0950*/ 	.word	0x00000001


	//----- nvinfo : EIATTR_CRS_STACK_SIZE
	.align		4
.L_51:
        /*0954*/ 	.byte	0x04, 0x1e
        /*0956*/ 	.short	(.L_53 - .L_52)
.L_52:
        /*0958*/ 	.word	0x00000000


	//----- nvinfo : EIATTR_CBANK_PARAM_SIZE
	.align		4
.L_53:
        /*095c*/ 	.byte	0x03, 0x19
        /*095e*/ 	.short	0x0900


	//----- nvinfo : EIATTR_PARAM_CBANK
	.align		4
        /*0960*/ 	.byte	0x04, 0x0a
        /*0962*/ 	.short	(.L_55 - .L_54)
	.align		4
.L_54:
        /*0964*/ 	.word	index@(.nv.constant0._ZN7cutlass13device_kernelINS_4conv6kernel13ConvUniversalINS1_16ConvProblemShapeILNS1_8OperatorE2ELi3EEENS1_10collective14CollectiveConvINS1_47MainloopSm100TmaUmmaWarpSpecializedImplicitGemmILS5_2ELi13ELi3ELi1ELi2EN4cute5tupleIJNSA_1CILi1EEESD_SD_EEEEENSB_IJNSC_ILi64EEENSB_IJSG_EEESH_EEENS_10bfloat16_tESJ_NSA_8TiledMMAINSA_8MMA_AtomIJNSA_20SM100_MMA_F16BF16_SSISJ_SJ_fLi64ELi64ELNSA_4UMMA5MajorE1ELSO_1ELNSN_7ScaleInE0ELSP_0EEEEEENSA_6LayoutISE_NSB_IJNSC_ILi0EEEST_ST_EEEEENSB_IJNSA_10UnderscoreESW_SW_EEEEENS7_6detail27Sm100ImplicitGemmTileTraitsINSA_13SM90_TMA_LOADENSA_14ComposedLayoutINSA_7SwizzleILi3ELi4ELi3EEENSA_18smem_ptr_flag_bitsILi16EEENSS_INSB_IJSG_NSC_ILi8EEEEEENSB_IJSD_SG_EEEEEEEvEENS10_INSA_20SM90_TMA_LOAD_IM2COLES1B_vEEEENS_8epilogue10collective18CollectiveEpilogueINS1G_23Sm100TmaWarpSpecializedILi3ELi2ELi16ELb1ELb0EEEJSI_NSB_IJNSS_ISG_SD_EENSS_INSC_ILi32EEESD_EEEEESJ_NSB_IJlNSB_IJSD_lllEEEST_EEESJ_S1Q_NS1G_6fusion15FusionCallbacksIS1K_NS1R_17LinearCombinationISJ_fSJ_fLNS_15FloatRoundStyleE2EEESI_S1O_JEEENSA_5SM1004TMEM4LOAD26SM100_TMEM_LOAD_16dp256b4xES11_NS12_INS13_ILi2ELi4ELi3EEES16_NSS_INSB_IJS17_S1M_EEENSB_IJS1M_SD_EEEEEEENSA_17SM75_U32x4_LDSM_NENSA_14SM90_TMA_STOREES25_NSA_17SM90_U32x4_STSM_NENSA_39AutoVectorizingCopyWithAssumedAlignmentILi128EEEEEEvvEEEEvNT_6ParamsE)
        /*0968*/ 	.short	0x0380
        /*096a*/ 	.short	0x0900


	//----- nvinfo : EIATTR_SW_WAR
	.align		4
.L_55:
        /*096c*/ 	.byte	0x04, 0x36
        /*096e*/ 	.short	(.L_57 - .L_56)
.L_56:
        /*0970*/ 	.word	0x00000008
.L_57:


//--------------------- .nv.callgraph             --------------------------
	.section	.nv.callgraph,"",@"SHT_CUDA_CALLGRAPH"
	.align	4
	.sectionentsize	8
	.align		4
        /*0000*/ 	.word	0x00000000
	.align		4
        /*0004*/ 	.word	0xffffffff
	.align		4
        /*0008*/ 	.word	index@(_ZN7cutlass13device_kernelINS_4conv6kernel13ConvUniversalINS1_16ConvProblemShapeILNS1_8OperatorE2ELi3EEENS1_10collective14CollectiveConvINS1_47MainloopSm100TmaUmmaWarpSpecializedImplicitGemmILS5_2ELi13ELi3ELi1ELi2EN4cute5tupleIJNSA_1CILi1EEESD_SD_EEEEENSB_IJNSC_ILi64EEENSB_IJSG_EEESH_EEENS_10bfloat16_tESJ_NSA_8TiledMMAINSA_8MMA_AtomIJNSA_20SM100_MMA_F16BF16_SSISJ_SJ_fLi64ELi64ELNSA_4UMMA5MajorE1ELSO_1ELNSN_7ScaleInE0ELSP_0EEEEEENSA_6LayoutISE_NSB_IJNSC_ILi0EEEST_ST_EEEEENSB_IJNSA_10UnderscoreESW_SW_EEEEENS7_6detail27Sm100ImplicitGemmTileTraitsINSA_13SM90_TMA_LOADENSA_14ComposedLayoutINSA_7SwizzleILi3ELi4ELi3EEENSA_18smem_ptr_flag_bitsILi16EEENSS_INSB_IJSG_NSC_ILi8EEEEEENSB_IJSD_SG_EEEEEEEvEENS10_INSA_20SM90_TMA_LOAD_IM2COLES1B_vEEEENS_8epilogue10collective18CollectiveEpilogueINS1G_23Sm100TmaWarpSpecializedILi3ELi2ELi16ELb1ELb0EEEJSI_NSB_IJNSS_ISG_SD_EENSS_INSC_ILi32EEESD_EEEEESJ_NSB_IJlNSB_IJSD_lllEEEST_EEESJ_S1Q_NS1G_6fusion15FusionCallbacksIS1K_NS1R_17LinearCombinationISJ_fSJ_fLNS_15FloatRoundStyleE2EEESI_S1O_JEEENSA_5SM1004TMEM4LOAD26SM100_TMEM_LOAD_16dp256b4xES11_NS12_INS13_ILi2ELi4ELi3EEES16_NSS_INSB_IJS17_S1M_EEENSB_IJS1M_SD_EEEEEEENSA_17SM75_U32x4_LDSM_NENSA_14SM90_TMA_STOREES25_NSA_17SM90_U32x4_STSM_NENSA_39AutoVectorizingCopyWithAssumedAlignmentILi128EEEEEEvvEEEEvNT_6ParamsE)
	.align		4
        /*000c*/ 	.word	index@(__assertfail)
	.align		4
        /*0010*/ 	.word	0x00000000
	.align		4
        /*0014*/ 	.word	0xfffffffe
	.align		4
        /*0018*/ 	.word	0x00000000
	.align		4
        /*001c*/ 	.word	0xfffffffd
	.align		4
        /*0020*/ 	.word	0x00000000
	.align		4
        /*0024*/ 	.word	0xfffffffc


//--------------------- .nv.constant4             --------------------------
	.section	.nv.constant4,"a",@progbits
	.align	8
	.align		8
.nv.constant4:
        /*0000*/ 	.dword	__assertfail
	.align		8
        /*0008*/ 	.dword	__unnamed_1
	.align		8
        /*0010*/ 	.dword	__unnamed_2
	.align		8
        /*0018*/ 	.dword	_ZN39_INTERNAL_011cd5f5_4_k_cu_2fb70633_31254cuda3std3__45__cpo5beginE
	.align		8
        /*0020*/ 	.dword	_ZN39_INTERNAL_011cd5f5_4_k_cu_2fb70633_31254cuda3std3__45__cpo3endE
	.align		8
        /*0028*/ 	.dword	_ZN39_INTERNAL_011cd5f5_4_k_cu_2fb70633_31254cuda3std3__45__cpo6cbeginE
	.align		8
        /*0030*/ 	.dword	_ZN39_INTERNAL_011cd5f5_4_k_cu_2fb70633_31254cuda3std3__45__cpo4cendE
	.align		8
        /*0038*/ 	.dword	_ZN39_INTERNAL_011cd5f5_4_k_cu_2fb70633_31254cuda3std3__441_GLOBAL__N__011cd5f5_4_k_cu_2fb70633_31256ignoreE
	.align		8
        /*0040*/ 	.dword	_ZN39_INTERNAL_011cd5f5_4_k_cu_2fb70633_31254cuda3std3__419piecewise_constructE
	.align		8
        /*0048*/ 	.dword	_ZN39_INTERNAL_011cd5f5_4_k_cu_2fb70633_31254cuda3std3__48in_placeE
	.align		8
        /*0050*/ 	.dword	_ZN39_INTERNAL_011cd5f5_4_k_cu_2fb70633_31254cuda3std6ranges3__45__cpo4swapE
	.align		8
        /*0058*/ 	.dword	_ZN39_INTERNAL_011cd5f5_4_k_cu_2fb70633_31254cuda3std6ranges3__45__cpo9iter_moveE
	.align		8
        /*0060*/ 	.dword	_ZN39_INTERNAL_011cd5f5_4_k_cu_2fb70633_31254cute7productE
	.align		8
        /*0068*/ 	.dword	_ZN39_INTERNAL_011cd5f5_4_k_cu_2fb70633_31254cute1_E
	.align		8
        /*0070*/ 	.dword	$str$27
	.align		8
        /*0078*/ 	.dword	$str$28
	.align		8
        /*0080*/ 	.dword	$str$29
	.align		8
        /*0088*/ 	.dword	$str$30


//--------------------- .text._ZN7cutlass13device_kernelINS_4conv6kernel13ConvUniversalINS1_16ConvProblemShapeILNS1_8OperatorE2ELi3EEENS1_10collective14CollectiveConvINS1_47MainloopSm100TmaUmmaWarpSpecializedImplicitGemmILS5_2ELi13ELi3ELi1ELi2EN4cute5tupleIJNSA_1CILi1EEESD_SD_EEEEENSB_IJNSC_ILi64EEENSB_IJSG_EEESH_EEENS_10bfloat16_tESJ_NSA_8TiledMMAINSA_8MMA_AtomIJNSA_20SM100_MMA_F16BF16_SSISJ_SJ_fLi64ELi64ELNSA_4UMMA5MajorE1ELSO_1ELNSN_7ScaleInE0ELSP_0EEEEEENSA_6LayoutISE_NSB_IJNSC_ILi0EEEST_ST_EEEEENSB_IJNSA_10UnderscoreESW_SW_EEEEENS7_6detail27Sm100ImplicitGemmTileTraitsINSA_13SM90_TMA_LOADENSA_14ComposedLayoutINSA_7SwizzleILi3ELi4ELi3EEENSA_18smem_ptr_flag_bitsILi16EEENSS_INSB_IJSG_NSC_ILi8EEEEEENSB_IJSD_SG_EEEEEEEvEENS10_INSA_20SM90_TMA_LOAD_IM2COLES1B_vEEEENS_8epilogue10collective18CollectiveEpilogueINS1G_23Sm100TmaWarpSpecializedILi3ELi2ELi16ELb1ELb0EEEJSI_NSB_IJNSS_ISG_SD_EENSS_INSC_ILi32EEESD_EEEEESJ_NSB_IJlNSB_IJSD_lllEEEST_EEESJ_S1Q_NS1G_6fusion15FusionCallbacksIS1K_NS1R_17LinearCombinationISJ_fSJ_fLNS_15FloatRoundStyleE2EEESI_S1O_JEEENSA_5SM1004TMEM4LOAD26SM100_TMEM_LOAD_16dp256b4xES11_NS12_INS13_ILi2ELi4ELi3EEES16_NSS_INSB_IJS17_S1M_EEENSB_IJS1M_SD_EEEEEEENSA_17SM75_U32x4_LDSM_NENSA_14SM90_TMA_STOREES25_NSA_17SM90_U32x4_STSM_NENSA_39AutoVectorizingCopyWithAssumedAlignmentILi128EEEEEEvvEEEEvNT_6ParamsE --------------------------
	.section	.text._ZN7cutlass13device_kernelINS_4conv6kernel13ConvUniversalINS1_16ConvProblemShapeILNS1_8OperatorE2ELi3EEENS1_10collective14CollectiveConvINS1_47MainloopSm100TmaUmmaWarpSpecializedImplicitGemmILS5_2ELi13ELi3ELi1ELi2EN4cute5tupleIJNSA_1CILi1EEESD_SD_EEEEENSB_IJNSC_ILi64EEENSB_IJSG_EEESH_EEENS_10bfloat16_tESJ_NSA_8TiledMMAINSA_8MMA_AtomIJNSA_20SM100_MMA_F16BF16_SSISJ_SJ_fLi64ELi64ELNSA_4UMMA5MajorE1ELSO_1ELNSN_7ScaleInE0ELSP_0EEEEEENSA_6LayoutISE_NSB_IJNSC_ILi0EEEST_ST_EEEEENSB_IJNSA_10UnderscoreESW_SW_EEEEENS7_6detail27Sm100ImplicitGemmTileTraitsINSA_13SM90_TMA_LOADENSA_14ComposedLayoutINSA_7SwizzleILi3ELi4ELi3EEENSA_18smem_ptr_flag_bitsILi16EEENSS_INSB_IJSG_NSC_ILi8EEEEEENSB_IJSD_SG_EEEEEEEvEENS10_INSA_20SM90_TMA_LOAD_IM2COLES1B_vEEEENS_8epilogue10collective18CollectiveEpilogueINS1G_23Sm100TmaWarpSpecializedILi3ELi2ELi16ELb1ELb0EEEJSI_NSB_IJNSS_ISG_SD_EENSS_INSC_ILi32EEESD_EEEEESJ_NSB_IJlNSB_IJSD_lllEEEST_EEESJ_S1Q_NS1G_6fusion15FusionCallbacksIS1K_NS1R_17LinearCombinationISJ_fSJ_fLNS_15FloatRoundStyleE2EEESI_S1O_JEEENSA_5SM1004TMEM4LOAD26SM100_TMEM_LOAD_16dp256b4xES11_NS12_INS13_ILi2ELi4ELi3EEES16_NSS_INSB_IJS17_S1M_EEENSB_IJS1M_SD_EEEEEEENSA_17SM75_U32x4_LDSM_NENSA_14SM90_TMA_STOREES25_NSA_17SM90_U32x4_STSM_NENSA_39AutoVectorizingCopyWithAssumedAlignmentILi128EEEEEEvvEEEEvNT_6ParamsE,"ax",@progbits
	.align	128
.text._ZN7cutlass13device_kernelINS_4conv6kernel13ConvUniversalINS1_16ConvProblemShapeILNS1_8OperatorE2ELi3EEENS1_10collective14CollectiveConvINS1_47MainloopSm100TmaUmmaWarpSpecializedImplicitGemmILS5_2ELi13ELi3ELi1ELi2EN4cute5tupleIJNSA_1CILi1EEESD_SD_EEEEENSB_IJNSC_ILi64EEENSB_IJSG_EEESH_EEENS_10bfloat16_tESJ_NSA_8TiledMMAINSA_8MMA_AtomIJNSA_20SM100_MMA_F16BF16_SSISJ_SJ_fLi64ELi64ELNSA_4UMMA5MajorE1ELSO_1ELNSN_7ScaleInE0ELSP_0EEEEEENSA_6LayoutISE_NSB_IJNSC_ILi0EEEST_ST_EEEEENSB_IJNSA_10UnderscoreESW_SW_EEEEENS7_6detail27Sm100ImplicitGemmTileTraitsINSA_13SM90_TMA_LOADENSA_14ComposedLayoutINSA_7SwizzleILi3ELi4ELi3EEENSA_18smem_ptr_flag_bitsILi16EEENSS_INSB_IJSG_NSC_ILi8EEEEEENSB_IJSD_SG_EEEEEEEvEENS10_INSA_20SM90_TMA_LOAD_IM2COLES1B_vEEEENS_8epilogue10collective18CollectiveEpilogueINS1G_23Sm100TmaWarpSpecializedILi3ELi2ELi16ELb1ELb0EEEJSI_NSB_IJNSS_ISG_SD_EENSS_INSC_ILi32EEESD_EEEEESJ_NSB_IJlNSB_IJSD_lllEEEST_EEESJ_S1Q_NS1G_6fusion15FusionCallbacksIS1K_NS1R_17LinearCombinationISJ_fSJ_fLNS_15FloatRoundStyleE2EEESI_S1O_JEEENSA_5SM1004TMEM4LOAD26SM100_TMEM_LOAD_16dp256b4xES11_NS12_INS13_ILi2ELi4ELi3EEES16_NSS_INSB_IJS17_S1M_EEENSB_IJS1M_SD_EEEEEEENSA_17SM75_U32x4_LDSM_NENSA_14SM90_TMA_STOREES25_NSA_17SM90_U32x4_STSM_NENSA_39AutoVectorizingCopyWithAssumedAlignmentILi128EEEEEEvvEEEEvNT_6ParamsE:
        .type           _ZN7cutlass13device_kernelINS_4conv6kernel13ConvUniversalINS1_16ConvProblemShapeILNS1_8OperatorE2ELi3EEENS1_10collective14CollectiveConvINS1_47MainloopSm100TmaUmmaWarpSpecializedImplicitGemmILS5_2ELi13ELi3ELi1ELi2EN4cute5tupleIJNSA_1CILi1EEESD_SD_EEEEENSB_IJNSC_ILi64EEENSB_IJSG_EEESH_EEENS_10bfloat16_tESJ_NSA_8TiledMMAINSA_8MMA_AtomIJNSA_20SM100_MMA_F16BF16_SSISJ_SJ_fLi64ELi64ELNSA_4UMMA5MajorE1ELSO_1ELNSN_7ScaleInE0ELSP_0EEEEEENSA_6LayoutISE_NSB_IJNSC_ILi0EEEST_ST_EEEEENSB_IJNSA_10UnderscoreESW_SW_EEEEENS7_6detail27Sm100ImplicitGemmTileTraitsINSA_13SM90_TMA_LOADENSA_14ComposedLayoutINSA_7SwizzleILi3ELi4ELi3EEENSA_18smem_ptr_flag_bitsILi16EEENSS_INSB_IJSG_NSC_ILi8EEEEEENSB_IJSD_SG_EEEEEEEvEENS10_INSA_20SM90_TMA_LOAD_IM2COLES1B_vEEEENS_8epilogue10collective18CollectiveEpilogueINS1G_23Sm100TmaWarpSpecializedILi3ELi2ELi16ELb1ELb0EEEJSI_NSB_IJNSS_ISG_SD_EENSS_INSC_ILi32EEESD_EEEEESJ_NSB_IJlNSB_IJSD_lllEEEST_EEESJ_S1Q_NS1G_6fusion15FusionCallbacksIS1K_NS1R_17LinearCombinationISJ_fSJ_fLNS_15FloatRoundStyleE2EEESI_S1O_JEEENSA_5SM1004TMEM4LOAD26SM100_TMEM_LOAD_16dp256b4xES11_NS12_INS13_ILi2ELi4ELi3EEES16_NSS_INSB_IJS17_S1M_EEENSB_IJS1M_SD_EEEEEEENSA_17SM75_U32x4_LDSM_NENSA_14SM90_TMA_STOREES25_NSA_17SM90_U32x4_STSM_NENSA_39AutoVectorizingCopyWithAssumedAlignmentILi128EEEEEEvvEEEEvNT_6ParamsE,@function
        .size           _ZN7cutlass13device_kernelINS_4conv6kernel13ConvUniversalINS1_16ConvProblemShapeILNS1_8OperatorE2ELi3EEENS1_10collective14CollectiveConvINS1_47MainloopSm100TmaUmmaWarpSpecializedImplicitGemmILS5_2ELi13ELi3ELi1ELi2EN4cute5tupleIJNSA_1CILi1EEESD_SD_EEEEENSB_IJNSC_ILi64EEENSB_IJSG_EEESH_EEENS_10bfloat16_tESJ_NSA_8TiledMMAINSA_8MMA_AtomIJNSA_20SM100_MMA_F16BF16_SSISJ_SJ_fLi64ELi64ELNSA_4UMMA5MajorE1ELSO_1ELNSN_7ScaleInE0ELSP_0EEEEEENSA_6LayoutISE_NSB_IJNSC_ILi0EEEST_ST_EEEEENSB_IJNSA_10UnderscoreESW_SW_EEEEENS7_6detail27Sm100ImplicitGemmTileTraitsINSA_13SM90_TMA_LOADENSA_14ComposedLayoutINSA_7SwizzleILi3ELi4ELi3EEENSA_18smem_ptr_flag_bitsILi16EEENSS_INSB_IJSG_NSC_ILi8EEEEEENSB_IJSD_SG_EEEEEEEvEENS10_INSA_20SM90_TMA_LOAD_IM2COLES1B_vEEEENS_8epilogue10collective18CollectiveEpilogueINS1G_23Sm100TmaWarpSpecializedILi3ELi2ELi16ELb1ELb0EEEJSI_NSB_IJNSS_ISG_SD_EENSS_INSC_ILi32EEESD_EEEEESJ_NSB_IJlNSB_IJSD_lllEEEST_EEESJ_S1Q_NS1G_6fusion15FusionCallbacksIS1K_NS1R_17LinearCombinationISJ_fSJ_fLNS_15FloatRoundStyleE2EEESI_S1O_JEEENSA_5SM1004TMEM4LOAD26SM100_TMEM_LOAD_16dp256b4xES11_NS12_INS13_ILi2ELi4ELi3EEES16_NSS_INSB_IJS17_S1M_EEENSB_IJS1M_SD_EEEEEEENSA_17SM75_U32x4_LDSM_NENSA_14SM90_TMA_STOREES25_NSA_17SM90_U32x4_STSM_NENSA_39AutoVectorizingCopyWithAssumedAlignmentILi128EEEEEEvvEEEEvNT_6ParamsE,(.L_x_171 - _ZN7cutlass13device_kernelINS_4conv6kernel13ConvUniversalINS1_16ConvProblemShapeILNS1_8OperatorE2ELi3EEENS1_10collective14CollectiveConvINS1_47MainloopSm100TmaUmmaWarpSpecializedImplicitGemmILS5_2ELi13ELi3ELi1ELi2EN4cute5tupleIJNSA_1CILi1EEESD_SD_EEEEENSB_IJNSC_ILi64EEENSB_IJSG_EEESH_EEENS_10bfloat16_tESJ_NSA_8TiledMMAINSA_8MMA_AtomIJNSA_20SM100_MMA_F16BF16_SSISJ_SJ_fLi64ELi64ELNSA_4UMMA5MajorE1ELSO_1ELNSN_7ScaleInE0ELSP_0EEEEEENSA_6LayoutISE_NSB_IJNSC_ILi0EEEST_ST_EEEEENSB_IJNSA_10UnderscoreESW_SW_EEEEENS7_6detail27Sm100ImplicitGemmTileTraitsINSA_13SM90_TMA_LOADENSA_14ComposedLayoutINSA_7SwizzleILi3ELi4ELi3EEENSA_18smem_ptr_flag_bitsILi16EEENSS_INSB_IJSG_NSC_ILi8EEEEEENSB_IJSD_SG_EEEEEEEvEENS10_INSA_20SM90_TMA_LOAD_IM2COLES1B_vEEEENS_8epilogue10collective18CollectiveEpilogueINS1G_23Sm100TmaWarpSpecializedILi3ELi2ELi16ELb1ELb0EEEJSI_NSB_IJNSS_ISG_SD_EENSS_INSC_ILi32EEESD_EEEEESJ_NSB_IJlNSB_IJSD_lllEEEST_EEESJ_S1Q_NS1G_6fusion15FusionCallbacksIS1K_NS1R_17LinearCombinationISJ_fSJ_fLNS_15FloatRoundStyleE2EEESI_S1O_JEEENSA_5SM1004TMEM4LOAD26SM100_TMEM_LOAD_16dp256b4xES11_NS12_INS13_ILi2ELi4ELi3EEES16_NSS_INSB_IJS17_S1M_EEENSB_IJS1M_SD_EEEEEEENSA_17SM75_U32x4_LDSM_NENSA_14SM90_TMA_STOREES25_NSA_17SM90_U32x4_STSM_NENSA_39AutoVectorizingCopyWithAssumedAlignmentILi128EEEEEEvvEEEEvNT_6ParamsE)
        .other          _ZN7cutlass13device_kernelINS_4conv6kernel13ConvUniversalINS1_16ConvProblemShapeILNS1_8OperatorE2ELi3EEENS1_10collective14CollectiveConvINS1_47MainloopSm100TmaUmmaWarpSpecializedImplicitGemmILS5_2ELi13ELi3ELi1ELi2EN4cute5tupleIJNSA_1CILi1EEESD_SD_EEEEENSB_IJNSC_ILi64EEENSB_IJSG_EEESH_EEENS_10bfloat16_tESJ_NSA_8TiledMMAINSA_8MMA_AtomIJNSA_20SM100_MMA_F16BF16_SSISJ_SJ_fLi64ELi64ELNSA_4UMMA5MajorE1ELSO_1ELNSN_7ScaleInE0ELSP_0EEEEEENSA_6LayoutISE_NSB_IJNSC_ILi0EEEST_ST_EEEEENSB_IJNSA_10UnderscoreESW_SW_EEEEENS7_6detail27Sm100ImplicitGemmTileTraitsINSA_13SM90_TMA_LOADENSA_14ComposedLayoutINSA_7SwizzleILi3ELi4ELi3EEENSA_18smem_ptr_flag_bitsILi16EEENSS_INSB_IJSG_NSC_ILi8EEEEEENSB_IJSD_SG_EEEEEEEvEENS10_INSA_20SM90_TMA_LOAD_IM2COLES1B_vEEEENS_8epilogue10collective18CollectiveEpilogueINS1G_23Sm100TmaWarpSpecializedILi3ELi2ELi16ELb1ELb0EEEJSI_NSB_IJNSS_ISG_SD_EENSS_INSC_ILi32EEESD_EEEEESJ_NSB_IJlNSB_IJSD_lllEEEST_EEESJ_S1Q_NS1G_6fusion15FusionCallbacksIS1K_NS1R_17LinearCombinationISJ_fSJ_fLNS_15FloatRoundStyleE2EEESI_S1O_JEEENSA_5SM1004TMEM4LOAD26SM100_TMEM_LOAD_16dp256b4xES11_NS12_INS13_ILi2ELi4ELi3EEES16_NSS_INSB_IJS17_S1M_EEENSB_IJS1M_SD_EEEEEEENSA_17SM75_U32x4_LDSM_NENSA_14SM90_TMA_STOREES25_NSA_17SM90_U32x4_STSM_NENSA_39AutoVectorizingCopyWithAssumedAlignmentILi128EEEEEEvvEEEEvNT_6ParamsE,@"STO_CUDA_ENTRY STV_DEFAULT"
_ZN7cutlass13device_kernelINS_4conv6kernel13ConvUniversalINS1_16ConvProblemShapeILNS1_8OperatorE2ELi3EEENS1_10collective14CollectiveConvINS1_47MainloopSm100TmaUmmaWarpSpecializedImplicitGemmILS5_2ELi13ELi3ELi1ELi2EN4cute5tupleIJNSA_1CILi1EEESD_SD_EEEEENSB_IJNSC_ILi64EEENSB_IJSG_EEESH_EEENS_10bfloat16_tESJ_NSA_8TiledMMAINSA_8MMA_AtomIJNSA_20SM100_MMA_F16BF16_SSISJ_SJ_fLi64ELi64ELNSA_4UMMA5MajorE1ELSO_1ELNSN_7ScaleInE0ELSP_0EEEEEENSA_6LayoutISE_NSB_IJNSC_ILi0EEEST_ST_EEEEENSB_IJNSA_10UnderscoreESW_SW_EEEEENS7_6detail27Sm100ImplicitGemmTileTraitsINSA_13SM90_TMA_LOADENSA_14ComposedLayoutINSA_7SwizzleILi3ELi4ELi3EEENSA_18smem_ptr_flag_bitsILi16EEENSS_INSB_IJSG_NSC_ILi8EEEEEENSB_IJSD_SG_EEEEEEEvEENS10_INSA_20SM90_TMA_LOAD_IM2COLES1B_vEEEENS_8epilogue10collective18CollectiveEpilogueINS1G_23Sm100TmaWarpSpecializedILi3ELi2ELi16ELb1ELb0EEEJSI_NSB_IJNSS_ISG_SD_EENSS_INSC_ILi32EEESD_EEEEESJ_NSB_IJlNSB_IJSD_lllEEEST_EEESJ_S1Q_NS1G_6fusion15FusionCallbacksIS1K_NS1R_17LinearCombinationISJ_fSJ_fLNS_15FloatRoundStyleE2EEESI_S1O_JEEENSA_5SM1004TMEM4LOAD26SM100_TMEM_LOAD_16dp256b4xES11_NS12_INS13_ILi2ELi4ELi3EEES16_NSS_INSB_IJS17_S1M_EEENSB_IJS1M_SD_EEEEEEENSA_17SM75_U32x4_LDSM_NENSA_14SM90_TMA_STOREES25_NSA_17SM90_U32x4_STSM_NENSA_39AutoVectorizingCopyWithAssumedAlignmentILi128EEEEEEvvEEEEvNT_6ParamsE:
[----:B------:R-:W1:Y:S01]  /*0000*/  LDC R1, c[0x0][0x37c] ;  /* 0x0000df00ff017b82 */ /* 0x000e620000000800 */
[----:B------:R-:W2:Y:S07]  /*0010*/  S2R R54, SR_TID.X ;  /* 0x0000000000367919 */ /* 0x000eae0000002100 */
[----:B------:R-:W3:Y:S01]  /*0020*/  LDC.64 R2, c[0x0][0x990] ;  /* 0x00026400ff027b82 */ /* 0x000ee20000000a00 */
[----:B------:R-:W-:Y:S01]  /*0030*/  ELECT P2, URZ, PT ;  /* 0x0000000000ff782f */ /* 0x000fe20003840000 */
[----:B-1----:R-:W-:Y:S01]  /*0040*/  VIADD R1, R1, 0xfffffff8 ;  /* 0xfffffff801017836 */ /* 0x002fe20000000000 */
[----:B------:R-:W-:-:S02]  /*0050*/  PRMT R55, RZ, 0x7610, R55 ;  /* 0x00007610ff377816 */ /* 0x000fc40000000037 */
[----:B---3--:R-:W-:-:S04]  /*0060*/  ISETP.NE.U32.AND P0, PT, R2, RZ, PT ;  /* 0x000000ff0200720c */ /* 0x008fc80003f05070 */
[----:B------:R-:W-:Y:S02]  /*0070*/  ISETP.NE.AND.EX P0, PT, R3, RZ, PT, P0 ;  /* 0x000000ff0300720c */ /* 0x000fe40003f05300 */
[----:B--2---:R-:W-:-:S05]  /*0080*/  SHF.R.U32.HI R56, RZ, 0x5, R54 ;  /* 0x00000005ff387819 */ /* 0x004fca0000011636 */
[----:B------:R-:W1:Y:S02]  /*0090*/  SHFL.IDX PT, R0, R56, RZ, 0x1f ;  /* 0x00001fff38007589 */ /* 0x000e6400000e0000 */
[----:B-1----:R-:W-:-:S04]  /*00a0*/  R2UR UR15, R0 ;  /* 0x00000000000f72ca */ /* 0x002fc800000e0000 */
[----:B------:R-:W-:Y:S05]  /*00b0*/  @P0 BRA `(.L_x_0) ;  /* 0x0000000000300947 */ /* 0x000fea0003800000 */
[----:B------:R-:W1:Y:S02]  /*00c0*/  LDCU.64 UR4, c[0x0][0x988] ;  /* 0x00013100ff0477ac */ /* 0x000e640008000a00 */
[----:B-1----:R-:W-:-:S04]  /*00d0*/  UISETP.NE.U32.AND UP0, UPT, UR4, URZ, UPT ;  /* 0x000000ff0400728c */ /* 0x002fc8000bf05070 */
[----:B------:R-:W-:-:S09]  /*00e0*/  UISETP.NE.AND.EX UP0, UPT, UR5, URZ, UPT, UP0 ;  /* 0x000000ff0500728c */ /* 0x000fd2000bf05300 */
[----:B------:R-:W-:Y:S05]  /*00f0*/  BRA.U !UP0, `(.L_x_1) ;  /* 0x0000000108147547 */ /* 0x000fea000b800000 */
[----:B------:R-:W1:Y:S01]  /*0100*/  LDC.64 R26, c[0x0][0x988] ;  /* 0x00026200ff1a7b82 */ /* 0x000e620000000a00 */
[----:B------:R-:W1:Y:S02]  /*0110*/  LDCU.64 UR4, c[0x0][0x358] ;  /* 0x00006b00ff0477ac */ /* 0x000e640008000a00 */
[----:B-1----:R1:W5:Y:S01]  /*0120*/  LDG.E R26, desc[UR4][R26.64] ;  /* 0x000000041a1a7981 */ /* 0x002362000c1e1900 */
[----:B------:R-:W-:Y:S01]  /*0130*/  HFMA2 R55, -RZ, RZ, 0, 5.9604644775390625e-08 ;  /* 0x00000001ff377431 */ /* 0x000fe200000001ff */
[----:B------:R-:W-:Y:S05]  /*0140*/  BRA `(.L_x_0) ;  /* 0x00000000000c7947 */ /* 0x000fea0003800000 */
.L_x_1:
[----:B------:R-:W1:Y:S01]  /*0150*/  LDCU UR4, c[0x0][0x980] ;  /* 0x00013000ff0477ac */ /* 0x000e620008000800 */
[----:B------:R-:W-:Y:S01]  /*0160*/  HFMA2 R55, -RZ, RZ, 0, 5.9604644775390625e-08 ;  /* 0x00000001ff377431 */ /* 0x000fe200000001ff */
[----:B-1----:R-:W-:-:S07]  /*0170*/  MOV R26, UR4 ;  /* 0x00000004001a7c02 */ /* 0x002fce0008000f00 */
.L_x_0:
[----:B------:R-:W2:Y:S02]  /*0180*/  LDCU.64 UR4, c[0x0][0x9b0] ;  /* 0x00013600ff0477ac */ /* 0x000ea40008000a00 */
[----:B--2---:R-:W-:-:S04]  /*0190*/  UISETP.NE.U32.AND UP0, UPT, UR4, URZ, UPT ;  /* 0x000000ff0400728c */ /* 0x004fc8000bf05070 */
[----:B------:R-:W-:-:S09]  /*01a0*/  UISETP.NE.AND.EX UP0, UPT, UR5, URZ, UPT, UP0 ;  /* 0x000000ff0500728c */ /* 0x000fd2000bf05300 */
[----:B------:R-:W-:Y:S05]  /*01b0*/  BRA.U UP0, `(.L_x_2) ;  /* 0x0000000100287547 */ /* 0x000fea000b800000 */
[----:B------:R-:W2:Y:S02]  /*01c0*/  LDCU.64 UR4, c[0x0][0x9a8] ;  /* 0x00013500ff0477ac */ /* 0x000ea40008000a00 */
[----:B--2---:R-:W-:-:S04]  /*01d0*/  UISETP.NE.U32.AND UP0, UPT, UR4, URZ, UPT ;  /* 0x000000ff0400728c */ /* 0x004fc8000bf05070 */
[----:B------:R-:W-:-:S09]  /*01e0*/  UISETP.NE.AND.EX UP0, UPT, UR5, URZ, UPT, UP0 ;  /* 0x000000ff0500728c */ /* 0x000fd2000bf05300 */
[----:B------:R-:W-:Y:S05]  /*01f0*/  BRA.U !UP0, `(.L_x_3) ;  /* 0x0000000108107547 */ /* 0x000fea000b800000 */
[----:B------:R-:W2:Y:S01]  /*0200*/  LDC.64 R24, c[0x0][0x9a8] ;  /* 0x00026a00ff187b82 */ /* 0x000ea20000000a00 */
[----:B------:R-:W2:Y:S02]  /*0210*/  LDCU.64 UR4, c[0x0][0x358] ;  /* 0x00006b00ff0477ac */ /* 0x000ea40008000a00 */
[----:B--2---:R2:W5:Y:S01]  /*0220*/  LDG.E R24, desc[UR4][R24.64] ;  /* 0x0000000418187981 */ /* 0x004562000c1e1900 */
[----:B------:R-:W-:Y:S05]  /*0230*/  BRA `(.L_x_2) ;  /* 0x0000000000087947 */ /* 0x000fea0003800000 */
.L_x_3:
[----:B------:R-:W2:Y:S02]  /*0240*/  LDCU UR4, c[0x0][0x9a0] ;  /* 0x00013400ff0477ac */ /* 0x000ea40008000800 */
[----:B--2---:R-:W-:Y:S02]  /*0250*/  MOV R24, UR4 ;  /* 0x0000000400187c02 */ /* 0x004fe40008000f00 */
.L_x_2:
[----:B------:R-:W3:Y:S01]  /*0260*/  LDC.64 R4, c[0x0][0x988] ;  /* 0x00026200ff047b82 */ /* 0x000ee20000000a00 */
[----:B------:R-:W-:Y:S01]  /*0270*/  IMAD.U32 R0, RZ, RZ, UR15 ;  /* 0x0000000fff007e24 */ /* 0x000fe2000f8e00ff */
[----:B------:R-:W-:Y:S01]  /*0280*/  ISETP.EQ.U32.AND P4, PT, R2, RZ, PT ;  /* 0x000000ff0200720c */ /* 0x000fe20003f82070 */
[----:B------:R-:W-:Y:S03]  /*0290*/  BSSY.RECONVERGENT B0, `(.L_x_4) ;  /* 0x0000012000007945 */ /* 0x000fe60003800200 */
[----:B------:R-:W-:Y:S02]  /*02a0*/  ISETP.NE.OR P1, PT, R0, 0x1, !P2 ;  /* 0x000000010000780c */ /* 0x000fe40005725670 */
[----:B---3--:R-:W-:-:S04]  /*02b0*/  ISETP.NE.U32.AND P0, PT, R4, RZ, PT ;  /* 0x000000ff0400720c */ /* 0x008fc80003f05070 */
[----:B------:R-:W-:-:S13]  /*02c0*/  ISETP.NE.AND.EX P0, PT, R5, RZ, PT, P0 ;  /* 0x000000ff0500720c */ /* 0x000fda0003f05300 */
[----:B------:R-:W-:Y:S01]  /*02d0*/  VOTEU.ANY UP3, P0 ;  /* 0x0000000000ff7886 */ /* 0x000fe20000060100 */
[----:B------:R-:W-:Y:S02]  /*02e0*/  PLOP3.LUT P3, PT, PT, PT, UP3, 0x80, 0x8 ;  /* 0x000000000008781c */ /* 0x000fe40003f6f038 */
[----:B------:R-:W-:Y:S02]  /*02f0*/  ISETP.NE.OR P0, PT, R0, 0x3, !P2 ;  /* 0x000000030000780c */ /* 0x000fe40005705670 */
[----:B------:R-:W-:-:S04]  /*0300*/  ISETP.EQ.OR.EX P5, PT, R3, RZ, !P3, P4 ;  /* 0x000000ff0300720c */ /* 0x000fc80005fa2740 */
[----:B------:R-:W-:Y:S01]  /*0310*/  P2R R61, PR, RZ, 0x20 ;  /* 0x00000020ff3d7803 */ /* 0x000fe20000000000 */
[----:B------:R-:W-:Y:S05]  /*0320*/  @P1 BRA `(.L_x_5) ;  /* 0x0000000000201947 */ /* 0x000fea0003800000 */
[----:B------:R-:W3:Y:S02]  /*0330*/  LDCU.64 UR4, c[0x0][0x348] ;  /* 0x00006900ff0477ac */ /* 0x000ee40008000a00 */
[----:B---3--:R-:W-:Y:S02]  /*0340*/  UIADD3 UR6, UP1, UPT, UR4, 0x80, URZ ;  /* 0x0000008004067890 */ /* 0x008fe4000ff3e0ff */
[----:B------:R-:W-:Y:S02]  /*0350*/  UIADD3 UR4, UP0, UPT, UR4, 0x180, URZ ;  /* 0x0000018004047890 */ /* 0x000fe4000ff1e0ff */
[----:B------:R-:W-:Y:S02]  /*0360*/  UIADD3.X UR7, UPT, UPT, URZ, UR5, URZ, UP1, !UPT ;  /* 0x00000005ff077290 */ /* 0x000fe40008ffe4ff */
[----:B------:R-:W-:-:S07]  /*0370*/  UIADD3.X UR5, UPT, UPT, URZ, UR5, URZ, UP0, !UPT ;  /* 0x00000005ff057290 */ /* 0x000fce00087fe4ff */
[----:B------:R3:W-:Y:S02]  /*0380*/  UTMACCTL.PF [UR6] ;  /* 0x00000000060079b9 */ /* 0x0007e40008040000 */
[----:B------:R3:W-:Y:S02]  /*0390*/  UTMACCTL.PF [UR4] ;  /* 0x00000000040079b9 */ /* 0x0007e40008040000 */
[----:B---3--:R-:W-:Y:S01]  /*03a0*/  NOP ;  /* 0x0000000000007918 */ /* 0x008fe20000000000 */
.L_x_5:
[----:B------:R-:W-:Y:S05]  /*03b0*/  BSYNC.RECONVERGENT B0 ;  /* 0x0000000000007941 */ /* 0x000fea0003800200 */
.L_x_4:
[----:B------:R-:W-:Y:S04]  /*03c0*/  BSSY.RECONVERGENT B0, `(.L_x_6) ;  /* 0x000000a000007945 */ /* 0x000fe80003800200 */
        /* <DEDUP_REMOVED lines=9> */
.L_x_7:
[----:B------:R-:W-:Y:S05]  /*0460*/  BSYNC.RECONVERGENT B0 ;  /* 0x0000000000007941 */ /* 0x000fea0003800200 */
.L_x_6:
[----:B------:R-:W-:Y:S01]  /*0470*/  UPLOP3.LUT UP2, UPT, UPT, UPT, UPT, 0x80, 0x8 ;  /* 0x000000000008789c */ /* 0x000fe20003f4f070 */
[----:B------:R-:W-:Y:S10]  /*0480*/  @!P5 BRA `(.L_x_8) ;  /* 0x000000000024d947 */ /* 0x000ff40003800000 */
[----:B------:R-:W-:Y:S01]  /*0490*/  ISETP.NE.U32.AND P1, PT, R2, RZ, PT ;  /* 0x000000ff0200720c */ /* 0x000fe20003f25070 */
[----:B------:R-:W-:Y:S01]  /*04a0*/  USEL UR4, URZ, 0xffffffff, UP3 ;  /* 0xffffffffff047887 */ /* 0x000fe20009800000 */
[----:B-----5:R-:W-:Y:S02]  /*04b0*/  FSETP.NEU.AND P0, PT, R26, RZ, PT ;  /* 0x000000ff1a00720b */ /* 0x020fe40003f0d000 */
[----:B------:R-:W-:-:S11]  /*04c0*/  ISETP.NE.AND.EX P1, PT, R3, RZ, PT, P1 ;  /* 0x000000ff0300720c */ /* 0x000fd60003f25310 */
[----:B------:R-:W-:Y:S02]  /*04d0*/  VOTEU.ANY UP0, P0 ;  /* 0x0000000000ff7886 */ /* 0x000fe40000000100 */
[----:B------:R-:W-:-:S05]  /*04e0*/  VOTEU.ANY UP1, P1 ;  /* 0x0000000000ff7886 */ /* 0x000fca0000820100 */
[----:B------:R-:W-:-:S04]  /*04f0*/  @!UP1 USEL UR4, URZ, 0xffffffff, UP0 ;  /* 0xffffffffff049887 */ /* 0x000fc80008000000 */
[----:B------:R-:W-:-:S04]  /*0500*/  ULOP3.LUT UR4, UR4, 0x1, URZ, 0xc0, !UPT ;  /* 0x0000000104047892 */ /* 0x000fc8000f8ec0ff */
[----:B------:R-:W-:-:S11]  /*0510*/  UISETP.NE.U32.AND UP2, UPT, UR4, 0x1, UPT ;  /* 0x000000010400788c */ /* 0x000fd6000bf45070 */
.L_x_8:
[----:B------:R-:W3:Y:S01]  /*0520*/  SHFL.IDX PT, R2, R56, RZ, 0x1f ;  /* 0x00001fff38027589 */ /* 0x000ee200000e0000 */
[----:B------:R-:W-:-:S04]  /*0530*/  UISETP.NE.AND UP0, UPT, UR15, 0x2, UPT ;  /* 0x000000020f00788c */ /* 0x000fc8000bf05270 */
[----:B------:R-:W-:Y:S01]  /*0540*/  USEL UR46, URZ, 0x1, UP0 ;  /* 0x00000001ff2e7887 */ /* 0x000fe20008000000 */
[----:B---3--:R-:W-:-:S13]  /*0550*/  ISETP.NE.AND P0, PT, R2, RZ, PT ;  /* 0x000000ff0200720c */ /* 0x008fda0003f05270 */
[----:B------:R-:W-:Y:S05]  /*0560*/  @P0 BRA `(.L_x_9) ;  /* 0x00000000009c0947 */ /* 0x000fea0003800000 */
[----:B------:R-:W-:Y:S01]  /*0570*/  ELECT P0, URZ, PT ;  /* 0x0000000000ff782f */ /* 0x000fe20003800000 */
[----:B------:R-:W-:-:S12]  /*0580*/  BSSY.RECONVERGENT B0, `(.L_x_9) ;  /* 0x0000025000007945 */ /* 0x000fd80003800200 */
[----:B------:R-:W-:Y:S05]  /*0590*/  @!P0 BRA `(.L_x_10) ;  /* 0x00000000008c8947 */ /* 0x000fea0003800000 */
[----:B------:R-:W3:Y:S01]  /*05a0*/  S2UR UR4, SR_CgaCtaId ;  /* 0x00000000000479c3 */ /* 0x000ee20000008800 */
[----:B------:R-:W-:Y:S01]  /*05b0*/  UMOV UR5, 0x400 ;  /* 0x0000040000057882 */ /* 0x000fe20000000000 */
[----:B------:R-:W-:Y:S02]  /*05c0*/  UMOV UR6, 0x1 ;  /* 0x0000000100067882 */ /* 0x000fe40000000000 */
[----:B------:R-:W-:-:S04]  /*05d0*/  UIADD3 UR6, UPT, UPT, -UR6, 0x100000, URZ ;  /* 0x0010000006067890 */ /* 0x000fc8000fffe1ff */
[----:B------:R-:W-:Y:S02]  /*05e0*/  USHF.L.U32 UR7, UR6, 0xb, URZ ;  /* 0x0000000b06077899 */ /* 0x000fe400080006ff */
[----:B------:R-:W-:Y:S02]  /*05f0*/  USHF.L.U32 UR6, UR6, 0x1, URZ ;  /* 0x0000000106067899 */ /* 0x000fe400080006ff */
[----:B---3--:R-:W-:Y:S01]  /*0600*/  ULEA UR4, UR4, UR5, 0x18 ;  /* 0x0000000504047291 */ /* 0x008fe2000f8ec0ff */
[----:B------:R-:W3:Y:S11]  /*0610*/  FENCE.VIEW.ASYNC.S ;  /* 0x00000000000073c6 */ /* 0x000ef60000000000 */
[----:B---3--:R3:W4:Y:S01]  /*0620*/  SYNCS.EXCH.64 URZ, [UR4], UR6 ;  /* 0x0000000604ff75b2 */ /* 0x0087220008000100 */
[----:B------:R3:W1:Y:S01]  /*0630*/  SYNCS.EXCH.64 URZ, [UR4+0x68], UR6 ;  /* 0x0000680604ff75b2 */ /* 0x0006620008000100 */
        /* <DEDUP_REMOVED lines=23> */
[----:B------:R3:W1:Y:S02]  /*07b0*/  SYNCS.EXCH.64 URZ, [UR4+0xc8], UR6 ;  /* 0x0000c80604ff75b2 */ /* 0x0006640008000100 */
[----:B---34-:R-:W-:Y:S01]  /*07c0*/  NOP ;  /* 0x0000000000007918 */ /* 0x018fe20000000000 */
.L_x_10:
[----:B------:R-:W-:Y:S05]  /*07d0*/  BSYNC.RECONVERGENT B0 ;  /* 0x0000000000007941 */ /* 0x000fea0003800200 */
.L_x_9:
[----:B------:R-:W3:Y:S01]  /*07e0*/  SHFL.IDX PT, R2, R56, RZ, 0x1f ;  /* 0x00001fff38027589 */ /* 0x000ee200000e0000 */
[----:B------:R-:W-:Y:S01]  /*07f0*/  NOP ;  /* 0x0000000000007918 */ /* 0x000fe20000000000 */
[----:B---3--:R-:W-:-:S13]  /*0800*/  ISETP.NE.AND P0, PT, R2, 0x1, PT ;  /* 0x000000010200780c */ /* 0x008fda0003f05270 */
[----:B------:R-:W-:Y:S05]  /*0810*/  @P0 BRA `(.L_x_11) ;  /* 0x0000000000500947 */ /* 0x000fea0003800000 */
[----:B------:R-:W3:Y:S01]  /*0820*/  S2UR UR4, SR_CgaCtaId ;  /* 0x00000000000479c3 */ /* 0x000ee20000008800 */
[----:B------:R-:W-:Y:S01]  /*0830*/  UMOV UR5, 0x400 ;  /* 0x0000040000057882 */ /* 0x000fe20000000000 */
[----:B------:R-:W-:Y:S01]  /*0840*/  UMOV UR8, 0x20 ;  /* 0x0000002000087882 */ /* 0x000fe20000000000 */
[----:B------:R-:W-:Y:S01]  /*0850*/  UMOV UR6, 0x80 ;  /* 0x0000008000067882 */ /* 0x000fe20000000000 */
[----:B------:R-:W-:-:S04]  /*0860*/  UIADD3 UR8, UPT, UPT, -UR8, 0x100000, URZ ;  /* 0x0010000008087890 */ /* 0x000fc8000fffe1ff */
[----:B------:R-:W-:Y:S02]  /*0870*/  USHF.L.U32 UR9, UR8, 0xb, URZ ;  /* 0x0000000b08097899 */ /* 0x000fe400080006ff */
[----:B------:R-:W-:Y:S02]  /*0880*/  USHF.L.U32 UR8, UR8, 0x1, URZ ;  /* 0x0000000108087899 */ /* 0x000fe400080006ff */
[----:B------:R-:W-:-:S04]  /*0890*/  UIADD3 UR6, UPT, UPT, -UR6, 0x100000, URZ ;  /* 0x0010000006067890 */ /* 0x000fc8000fffe1ff */
[----:B------:R-:W-:Y:S02]  /*08a0*/  USHF.L.U32 UR7, UR6, 0xb, URZ ;  /* 0x0000000b06077899 */ /* 0x000fe400080006ff */
[----:B------:R-:W-:Y:S01]  /*08b0*/  USHF.L.U32 UR6, UR6, 0x1, URZ ;  /* 0x0000000106067899 */ /* 0x000fe200080006ff */
[----:B------:R-:W-:Y:S01]  /*08c0*/  ELECT P0, URZ, PT ;  /* 0x0000000000ff782f */ /* 0x000fe20003800000 */
[----:B---3--:R-:W-:Y:S01]  /*08d0*/  ULEA UR4, UR4, UR5, 0x18 ;  /* 0x0000000504047291 */ /* 0x008fe2000f8ec0ff */
[----:B------:R-:W3:Y:S11]  /*08e0*/  FENCE.VIEW.ASYNC.S ;  /* 0x00000000000073c6 */ /* 0x000ef60000000000 */
[----:B---3--:R3:W4:Y:S01]  /*08f0*/  SYNCS.EXCH.64 URZ, [UR4+0xd0], UR8 ;  /* 0x0000d00804ff75b2 */ /* 0x0087220008000100 */
[----:B------:R3:W1:Y:S01]  /*0900*/  SYNCS.EXCH.64 URZ, [UR4+0xe8], UR6 ;  /* 0x0000e80604ff75b2 */ /* 0x0006620008000100 */
[----:B------:R3:W1:Y:S01]  /*0910*/  SYNCS.EXCH.64 URZ, [UR4+0xd8], UR8 ;  /* 0x0000d80804ff75b2 */ /* 0x0006620008000100 */
[----:B------:R3:W1:Y:S01]  /*0920*/  SYNCS.EXCH.64 URZ, [UR4+0xf0], UR6 ;  /* 0x0000f00604ff75b2 */ /* 0x0006620008000100 */
[----:B------:R3:W1:Y:S01]  /*0930*/  SYNCS.EXCH.64 URZ, [UR4+0xe0], UR8 ;  /* 0x0000e00804ff75b2 */ /* 0x0006620008000100 */
[----:B------:R3:W1:Y:S01]  /*0940*/  SYNCS.EXCH.64 URZ, [UR4+0xf8], UR6 ;  /* 0x0000f80604ff75b2 */ /* 0x0006620008000100 */
[----:B------:R-:W-:Y:S01]  /*0950*/  NOP ;  /* 0x0000000000007918 */ /* 0x000fe20000000000 */
.L_x_11:
[----:B------:R-:W2:Y:S01]  /*0960*/  SHFL.IDX PT, R2, R56, RZ, 0x1f ;  /* 0x00001fff38027589 */ /* 0x000ea200000e0000 */
[----:B------:R-:W-:Y:S01]  /*0970*/  NOP ;  /* 0x0000000000007918 */ /* 0x000fe20000000000 */
[----:B--2---:R-:W-:-:S13]  /*0980*/  ISETP.NE.AND P0, PT, R2, 0x3, PT ;  /* 0x000000030200780c */ /* 0x004fda0003f05270 */
[----:B------:R-:W-:Y:S05]  /*0990*/  @P0 BRA `(.L_x_12) ;  /* 0x0000000000300947 */ /* 0x000fea0003800000 */
[----:B---3--:R-:W2:Y:S01]  /*09a0*/  S2UR UR4, SR_CgaCtaId ;  /* 0x00000000000479c3 */ /* 0x008ea20000008800 */
[----:B------:R-:W-:Y:S01]  /*09b0*/  UMOV UR6, 0x400 ;  /* 0x0000040000067882 */ /* 0x000fe20000000000 */
[----:B------:R-:W-:Y:S01]  /*09c0*/  UMOV UR5, 0x20 ;  /* 0x0000002000057882 */ /* 0x000fe20000000000 */
[----:B------:R-:W-:Y:S01]  /*09d0*/  ELECT P0, URZ, PT ;  /* 0x0000000000ff782f */ /* 0x000fe20003800000 */
[----:B--2---:R-:W-:Y:S02]  /*09e0*/  ULEA UR6, UR4, UR6, 0x18 ;  /* 0x0000000604067291 */ /* 0x004fe4000f8ec0ff */
[----:B------:R-:W-:-:S04]  /*09f0*/  UIADD3 UR4, UPT, UPT, -UR5, 0x100000, URZ ;  /* 0x0010000005047890 */ /* 0x000fc8000fffe1ff */
[----:B------:R-:W-:Y:S02]  /*0a00*/  USHF.L.U32 UR5, UR4, 0xb, URZ ;  /* 0x0000000b04057899 */ /* 0x000fe400080006ff */
[----:B------:R-:W-:Y:S01]  /*0a10*/  USHF.L.U32 UR4, UR4, 0x1, URZ ;  /* 0x0000000104047899 */ /* 0x000fe200080006ff */
[----:B------:R-:W2:Y:S11]  /*0a20*/  FENCE.VIEW.ASYNC.S ;  /* 0x00000000000073c6 */ /* 0x000eb60000000000 */
[----:B--2---:R2:W3:Y:S01]  /*0a30*/  SYNCS.EXCH.64 URZ, [UR6+0x100], UR4 ;  /* 0x0001000406ff75b2 */ /* 0x0044e20008000100 */
[----:B------:R2:W1:Y:S01]  /*0a40*/  SYNCS.EXCH.64 URZ, [UR6+0x108], UR4 ;  /* 0x0001080406ff75b2 */ /* 0x0004620008000100 */
[----:B------:R-:W-:Y:S01]  /*0a50*/  NOP ;  /* 0x0000000000007918 */ /* 0x000fe20000000000 */
.L_x_12:
[----:B------:R-:W4:Y:S01]  /*0a60*/  SHFL.IDX PT, R2, R56, RZ, 0x1f ;  /* 0x00001fff38027589 */ /* 0x000f2200000e0000 */
[----:B------:R-:W-:Y:S01]  /*0a70*/  NOP ;  /* 0x0000000000007918 */ /* 0x000fe20000000000 */
[----:B----4-:R-:W-:-:S13]  /*0a80*/  ISETP.NE.AND P0, PT, R2, 0x4, PT ;  /* 0x000000040200780c */ /* 0x010fda0003f05270 */
[----:B------:R-:W-:Y:S05]  /*0a90*/  @P0 BRA `(.L_x_13) ;  /* 0x0000000000440947 */ /* 0x000fea0003800000 */
[----:B--23--:R-:W2:Y:S01]  /*0aa0*/  S2UR UR6, SR_CgaCtaId ;  /* 0x00000000000679c3 */ /* 0x00cea20000008800 */
[----:B------:R-:W-:Y:S01]  /*0ab0*/  UMOV UR4, 0x100 ;  /* 0x0000010000047882 */ /* 0x000fe20000000000 */
[----:B------:R-:W-:Y:S01]  /*0ac0*/  UMOV UR5, 0x400 ;  /* 0x0000040000057882 */ /* 0x000fe20000000000 */
[----:B------:R-:W-:Y:S01]  /*0ad0*/  USEL UR4, UR4, 0xe0, UP2 ;  /* 0x000000e004047887 */ /* 0x000fe20009000000 */
[----:B------:R-:W-:Y:S01]  /*0ae0*/  UMOV UR8, 0x1 ;  /* 0x0000000100087882 */ /* 0x000fe20000000000 */
[----:B------:R-:W-:Y:S01]  /*0af0*/  ELECT P0, URZ, PT ;  /* 0x0000000000ff782f */ /* 0x000fe20003800000 */
[----:B------:R-:W-:-:S04]  /*0b00*/  UIADD3 UR8, UPT, UPT, -UR8, 0x100000, URZ ;  /* 0x0010000008087890 */ /* 0x000fc8000fffe1ff */
[----:B------:R-:W-:Y:S02]  /*0b10*/  USHF.L.U32 UR9, UR8, 0xb, URZ ;  /* 0x0000000b08097899 */ /* 0x000fe400080006ff */
[----:B------:R-:W-:Y:S02]  /*0b20*/  USHF.L.U32 UR8, UR8, 0x1, URZ ;  /* 0x0000000108087899 */ /* 0x000fe400080006ff */
[----:B--2---:R-:W-:Y:S02]  /*0b30*/  ULEA UR6, UR6, UR5, 0x18 ;  /* 0x0000000506067291 */ /* 0x004fe4000f8ec0ff */
[----:B------:R-:W-:-:S04]  /*0b40*/  UIADD3 UR4, UPT, UPT, -UR4, 0x100000, URZ ;  /* 0x0010000004047890 */ /* 0x000fc8000fffe1ff */
[----:B------:R-:W-:Y:S02]  /*0b50*/  USHF.L.U32 UR5, UR4, 0xb, URZ ;  /* 0x0000000b04057899 */ /* 0x000fe400080006ff */
[----:B------:R-:W-:Y:S01]  /*0b60*/  USHF.L.U32 UR4, UR4, 0x1, URZ ;  /* 0x0000000104047899 */ /* 0x000fe200080006ff */
[----:B------:R-:W2:Y:S03]  /*0b70*/  FENCE.VIEW.ASYNC.S ;  /* 0x00000000000073c6 */ /* 0x000ea60000000000 */
[----:B--2---:R4:W2:Y:S08]  /*0b80*/  SYNCS.EXCH.64 URZ, [UR6+0x110], UR8 ;  /* 0x0001100806ff75b2 */ /* 0x0048b00008000100 */
[----:B------:R4:W3:Y:S02]  /*0b90*/  SYNCS.EXCH.64 URZ, [UR6+0x118], UR4 ;  /* 0x0001180406ff75b2 */ /* 0x0008e40008000100 */
[----:B----4-:R-:W-:Y:S01]  /*0ba0*/  NOP ;  /* 0x0000000000007918 */ /* 0x010fe20000000000 */
.L_x_13:
[----:B------:R-:W4:Y:S01]  /*0bb0*/  SHFL.IDX PT, R2, R56, RZ, 0x1f ;  /* 0x00001fff38027589 */ /* 0x000f2200000e0000 */
[----:B------:R-:W1:Y:S01]  /*0bc0*/  S2UR UR28, SR_CTAID.X ;  /* 0x00000000001c79c3 */ /* 0x000e620000002500 */
[----:B------:R-:W-:-:S07]  /*0bd0*/  NOP ;  /* 0x0000000000007918 */ /* 0x000fce0000000000 */
[----:B------:R-:W1:Y:S01]  /*0be0*/  S2UR UR22, SR_CTAID.Y ;  /* 0x00000000001679c3 */ /* 0x000e620000002600 */
[----:B----4-:R-:W-:-:S13]  /*0bf0*/  ISETP.NE.AND P0, PT, R2, 0x5, PT ;  /* 0x000000050200780c */ /* 0x010fda0003f05270 */
[----:B-1----:R-:W-:Y:S05]  /*0c00*/  @P0 BRA `(.L_x_14) ;  /* 0x0000000000480947 */ /* 0x002fea0003800000 */
[----:B--23--:R-:W1:Y:S01]  /*0c10*/  S2UR UR4, SR_CgaCtaId ;  /* 0x00000000000479c3 */ /* 0x00ce620000008800 */
        /* <DEDUP_REMOVED lines=10> */
[----:B-1----:R-:W-:Y:S01]  /*0cc0*/  ULEA UR4, UR4, UR5, 0x18 ;  /* 0x0000000504047291 */ /* 0x002fe2000f8ec0ff */
[----:B------:R-:W1:Y:S11]  /*0cd0*/  FENCE.VIEW.ASYNC.S ;  /* 0x00000000000073c6 */ /* 0x000e760000000000 */
[----:B-1----:R1:W4:Y:S01]  /*0ce0*/  SYNCS.EXCH.64 URZ, [UR4+0x120], UR8 ;  /* 0x0001200804ff75b2 */ /* 0x0023220008000100 */
[----:B------:R1:W2:Y:S01]  /*0cf0*/  SYNCS.EXCH.64 URZ, [UR4+0x130], UR6 ;  /* 0x0001300604ff75b2 */ /* 0x0002a20008000100 */
[----:B------:R1:W3:Y:S01]  /*0d00*/  SYNCS.EXCH.64 URZ, [UR4+0x128], UR8 ;  /* 0x0001280804ff75b2 */ /* 0x0002e20008000100 */
[----:B------:R1:W1:Y:S01]  /*0d10*/  SYNCS.EXCH.64 URZ, [UR4+0x138], UR6 ;  /* 0x0001380604ff75b2 */ /* 0x0002620008000100 */
[----:B------:R-:W-:Y:S01]  /*0d20*/  NOP ;  /* 0x0000000000007918 */ /* 0x000fe20000000000 */
.L_x_14:
[----:B------:R-:W-:-:S05]  /*0d30*/  CS2R.32 R49, SR_CgaSize ;  /* 0x0000000000317805 */ /* 0x000fca0000008a00 */
[----:B------:R-:W-:-:S05]  /*0d40*/  IMAD R49, R49, -0xa0, RZ ;  /* 0xffffff6031317824 */ /* 0x000fca00078e02ff */
[----:B--2---:R-:W-:-:S14]  /*0d50*/  R2UR UR5, R49 ;  /* 0x00000000310572ca */ /* 0x004fdc00000e0000 */
[----:B------:R-:W2:Y:S01]  /*0d60*/  LDCU UR5, c[0x0][UR5+0x2b0] ;  /* 0x00005600050577ac */ /* 0x000ea20008000800 */
[----:B------:R-:W-:Y:S02]  /*0d70*/  I2FP.F32.U32 R49, UR28 ;  /* 0x0000001c00317c45 */ /* 0x000fe40008201000 */
[----:B------:R-:W-:-:S05]  /*0d80*/  CS2R.32 R3, SR_CgaSize ;  /* 0x0000000000037805 */ /* 0x000fca0000008a00 */
[----:B------:R-:W-:-:S06]  /*0d90*/  IMAD R3, R3, -0xa0, RZ ;  /* 0xffffff6003037824 */ /* 0x000fcc00078e02ff */
[----:B------:R-:W4:Y:S01]  /*0da0*/  LDC R3, c[0x0][R3+0x2a0] ;  /* 0x0000a80003037b82 */ /* 0x000f220000000800 */
[----:B------:R-:W-:Y:S02]  /*0db0*/  I2FP.F32.U32 R48, UR22 ;  /* 0x0000001600307c45 */ /* 0x000fe40008201000 */
[----:B------:R-:W-:-:S05]  /*0dc0*/  CS2R.32 R16, SR_CgaSize ;  /* 0x0000000000107805 */ /* 0x000fca0000008a00 */
[----:B------:R-:W-:-:S05]  /*0dd0*/  IMAD R16, R16, -0xa0, RZ ;  /* 0xffffff6010107824 */ /* 0x000fca00078e02ff */
[----:B-1-3--:R-:W-:-:S14]  /*0de0*/  R2UR UR4, R16 ;  /* 0x00000000100472ca */ /* 0x00afdc00000e0000 */
[----:B------:R-:W1:Y:S01]  /*0df0*/  LDCU UR4, c[0x0][UR4+0x2b4] ;  /* 0x00005680040477ac */ /* 0x000e620008000800 */
[----:B------:R-:W-:Y:S01]  /*0e00*/  NOP ;  /* 0x0000000000007918 */ /* 0x000fe20000000000 */
[----:B------:R-:W3:Y:S01]  /*0e10*/  S2R R16, SR_CTAID.Z ;  /* 0x0000000000107919 */ /* 0x000ee20000002700 */
[----:B------:R-:W4:Y:S01]  /*0e20*/  LDCU UR18, c[0x0][0xc24] ;  /* 0x00018480ff1277ac */ /* 0x000f220008000800 */
[----:B------:R-:W-:-:S05]  /*0e30*/  CS2R.32 R2, SR_CgaSize ;  /* 0x0000000000027805 */ /* 0x000fca0000008a00 */
[----:B------:R-:W-:-:S06]  /*0e40*/  IMAD R2, R2, -0xa0, RZ ;  /* 0xffffff6002027824 */ /* 0x000fcc00078e02ff */
[----:B------:R-:W3:Y:S01]  /*0e50*/  LDC R2, c[0x0][R2+0x2a4] ;  /* 0x0000a90002027b82 */ /* 0x000ee20000000800 */
[----:B--2---:R-:W-:Y:S01]  /*0e60*/  FMUL R49, R49, UR5 ;  /* 0x0000000531317c20 */ /* 0x004fe20008400000 */
[----:B-1----:R-:W-:-:S05]  /*0e70*/  FMUL R48, R48, UR4 ;  /* 0x0000000430307c20 */ /* 0x002fca0008400000 */
[----:B------:R-:W1:Y:S01]  /*0e80*/  F2I.U32.TRUNC.NTZ R49, R49 ;  /* 0x0000003100317305 */ /* 0x000e62000020f000 */
[----:B----4-:R-:W-:-:S07]  /*0e90*/  UISETP.GE.AND UP0, UPT, UR18, 0x1, UPT ;  /* 0x000000011200788c */ /* 0x010fce000bf06270 */
[----:B------:R-:W2:Y:S01]  /*0ea0*/  F2I.U32.TRUNC.NTZ R48, R48 ;  /* 0x0000003000307305 */ /* 0x000ea2000020f000 */
[----:B-1----:R-:W-:-:S05]  /*0eb0*/  IADD3 R49, PT, PT, -R49, RZ, RZ ;  /* 0x000000ff31317210 */ /* 0x002fca0007ffe1ff */
[----:B------:R-:W-:Y:S01]  /*0ec0*/  IMAD R49, R3, R49, UR28 ;  /* 0x0000001c03317e24 */ /* 0x000fe2000f8e0231 */
[----:B--2---:R-:W-:-:S05]  /*0ed0*/  IADD3 R48, PT, PT, -R48, RZ, RZ ;  /* 0x000000ff30307210 */ /* 0x004fca0007ffe1ff */
[----:B---3--:R-:W-:Y:S01]  /*0ee0*/  IMAD R48, R2, R48, UR22 ;  /* 0x0000001602307e24 */ /* 0x008fe2000f8e0230 */
[----:B------:R-:W-:Y:S06]  /*0ef0*/  BAR.SYNC.DEFER_BLOCKING 0x0 ;  /* 0x0000000000007b1d */ /* 0x000fec0000010000 */
[----:B------:R-:W-:Y:S05]  /*0f00*/  BRA.U !UP0, `(.L_x_15) ;  /* 0x0000000108d47547 */ /* 0x000fea000b800000 */
[----:B------:R-:W1:Y:S01]  /*0f10*/  LDCU.128 UR24, c[0x0][0xc10] ;  /* 0x00018200ff1877ac */ /* 0x000e620008000c00 */
[----:B------:R-:W2:Y:S01]  /*0f20*/  LDCU UR14, c[0x0][0x370] ;  /* 0x00006e00ff0e77ac */ /* 0x000ea20008000800 */
[----:B------:R-:W3:Y:S01]  /*0f30*/  LDCU UR8, c[0x0][0x374] ;  /* 0x00006e80ff0877ac */ /* 0x000ee20008000800 */
[----:B------:R-:W4:Y:S01]  /*0f40*/  LDCU UR19, c[0x0][0xc0c] ;  /* 0x00018180ff1377ac */ /* 0x000f220008000800 */
[----:B------:R-:W4:Y:S01]  /*0f50*/  LDCU UR9, c[0x0][0xc20] ;  /* 0x00018400ff0977ac */ /* 0x000f220008000800 */
[----:B------:R-:W4:Y:S01]  /*0f60*/  LDCU.64 UR16, c[0x0][0xc28] ;  /* 0x00018500ff1077ac */ /* 0x000f220008000a00 */
[----:B-1----:R-:W-:Y:S02]  /*0f70*/  UISETP.NE.AND UP0, UPT, UR26, 0x1, UPT ;  /* 0x000000011a00788c */ /* 0x002fe4000bf05270 */
[----:B---3--:R-:W-:Y:S02]  /*0f80*/  UIMAD.WIDE.U32 UR4, UR8, UR27, URZ ;  /* 0x0000001b080472a5 */ /* 0x008fe4000f8e00ff */
[----:B--2---:R-:W-:-:S02]  /*0f90*/  UIMAD.WIDE.U32 UR6, UR14, UR24, URZ ;  /* 0x000000180e0672a5 */ /* 0x004fc4000f8e00ff */
[----:B----4-:R-:W-:Y:S02]  /*0fa0*/  UISETP.NE.AND UP1, UPT, UR19, 0x1, UPT ;  /* 0x000000011300788c */ /* 0x010fe4000bf25270 */
[----:B------:R-:W-:Y:S01]  /*0fb0*/  UIMAD.WIDE.U32 UR10, UR22, UR27, URZ ;  /* 0x0000001b160a72a5 */ /* 0x000fe2000f8e00ff */
[----:B------:R-:W-:Y:S01]  /*0fc0*/  UMOV UR4, UR5 ;  /* 0x0000000500047c82 */ /* 0x000fe20008000000 */
[----:B------:R-:W-:Y:S02]  /*0fd0*/  UISETP.NE.AND UP4, UPT, UR18, 0x1, UPT ;  /* 0x000000011200788c */ /* 0x000fe4000bf85270 */
[----:B------:R-:W-:-:S03]  /*0fe0*/  @UP0 USHF.R.U32.HI UR8, URZ, UR9, UR4 ;  /* 0x00000009ff080299 */ /* 0x000fc60008011604 */
[----:B------:R-:W-:Y:S01]  /*0ff0*/  UMOV UR6, UR11 ;  /* 0x0000000b00067c82 */ /* 0x000fe20008000000 */
[----:B------:R-:W-:Y:S01]  /*1000*/  UMOV UR4, UR7 ;  /* 0x0000000700047c82 */ /* 0x000fe20008000000 */
[----:B------:R-:W-:Y:S02]  /*1010*/  USHF.R.U32.HI UR10, URZ, UR9, UR6 ;  /* 0x00000009ff0a7299 */ /* 0x000fe40008011606 */
[----:B------:R-:W-:Y:S02]  /*1020*/  @UP1 USHF.R.U32.HI UR14, URZ, UR25, UR4 ;  /* 0x00000019ff0e1299 */ /* 0x000fe40008011604 */
[----:B------:R-:W-:Y:S02]  /*1030*/  UIMAD.WIDE.U32 UR4, UR8, UR16, URZ ;  /* 0x00000010080472a5 */ /* 0x000fe4000f8e00ff */
[----:B------:R-:W-:Y:S02]  /*1040*/  UIMAD.WIDE.U32 UR12, UR28, UR24, URZ ;  /* 0x000000181c0c72a5 */ /* 0x000fe4000f8e00ff */
[----:B------:R-:W-:-:S03]  /*1050*/  UIMAD.WIDE.U32 UR6, UR14, UR16, URZ ;  /* 0x000000100e0672a5 */ /* 0x000fc6000f8e00ff */
[----:B------:R-:W-:Y:S02]  /*1060*/  UMOV UR4, UR5 ;  /* 0x0000000500047c82 */ /* 0x000fe40008000000 */
[----:B------:R-:W-:Y:S01]  /*1070*/  @UP4 USHF.R.U32.HI UR8, URZ, UR17, UR4 ;  /* 0x00000011ff084299 */ /* 0x000fe20008011604 */
[----:B------:R-:W-:Y:S02]  /*1080*/  UMOV UR9, UR13 ;  /* 0x0000000d00097c82 */ /* 0x000fe40008000000 */
[----:B------:R-:W-:Y:S01]  /*1090*/  UMOV UR4, UR7 ;  /* 0x0000000700047c82 */ /* 0x000fe20008000000 */
[----:B------:R-:W-:Y:S02]  /*10a0*/  USHF.R.U32.HI UR25, URZ, UR25, UR9 ;  /* 0x00000019ff197299 */ /* 0x000fe40008011609 */
[----:B------:R-:W-:Y:S02]  /*10b0*/  @UP4 USHF.R.U32.HI UR14, URZ, UR17, UR4 ;  /* 0x00000011ff0e4299 */ /* 0x000fe40008011604 */
[----:B------:R-:W-:-:S02]  /*10c0*/  USEL UR9, UR22, UR10, !UP0 ;  /* 0x0000000a16097287 */ /* 0x000fc4000c000000 */
[----:B------:R-:W-:Y:S02]  /*10d0*/  UIMAD UR4, UR8, UR18, URZ ;  /* 0x00000012080472a4 */ /* 0x000fe4000f8e02ff */
[----:B------:R-:W-:Y:S02]  /*10e0*/  USEL UR6, UR28, UR25, !UP1 ;  /* 0x000000191c067287 */ /* 0x000fe4000c800000 */
[----:B------:R-:W-:Y:S02]  /*10f0*/  UISETP.GE.AND UP0, UPT, UR9, UR4, UPT ;  /* 0x000000040900728c */ /* 0x000fe4000bf06270 */
[----:B------:R-:W-:Y:S02]  /*1100*/  UIMAD.WIDE.U32 UR4, UR9, UR16, URZ ;  /* 0x00000010090472a5 */ /* 0x000fe4000f8e00ff */
[----:B------:R-:W-:Y:S02]  /*1110*/  UIMAD UR7, UR14, UR18, URZ ;  /* 0x000000120e0772a4 */ /* 0x000fe4000f8e02ff */
[----:B------:R-:W-:-:S02]  /*1120*/  UIMAD.WIDE.U32 UR10, UR6, UR16, URZ ;  /* 0x00000010060a72a5 */ /* 0x000fc4000f8e00ff */
[----:B------:R-:W-:Y:S01]  /*1130*/  UISETP.GE.OR UP0, UPT, UR6, UR7, UP0 ;  /* 0x000000070600728c */ /* 0x000fe20008706670 */
[----:B------:R-:W-:Y:S01]  /*1140*/  UMOV UR4, UR5 ;  /* 0x0000000500047c82 */ /* 0x000fe20008000000 */
[----:B------:R-:W-:Y:S02]  /*1150*/  UIADD3 UR8, UPT, UPT, -UR9, URZ, URZ ;  /* 0x000000ff09087290 */ /* 0x000fe4000fffe1ff */
[----:B------:R-:W-:Y:S02]  /*1160*/  USHF.R.U32.HI UR4, URZ, UR17, UR4 ;  /* 0x00000011ff047299 */ /* 0x000fe40008011604 */
[----:B------:R-:W-:Y:S02]  /*1170*/  UIMAD UR22, UR26, UR8, UR22 ;  /* 0x000000081a1672a4 */ /* 0x000fe4000f8e0216 */
[----:B------:R-:W-:Y:S02]  /*1180*/  USEL UR7, UR9, UR4, !UP4 ;  /* 0x0000000409077287 */ /* 0x000fe4000e000000 */
[----:B------:R-:W-:Y:S01]  /*1190*/  UIADD3 UR10, UPT, UPT, -UR6, URZ, URZ ;  /* 0x000000ff060a7290 */ /* 0x000fe2000fffe1ff */
[----:B------:R-:W-:-:S02]  /*11a0*/  @!UP0 UMOV UR4, UR11 ;  /* 0x0000000b00048c82 */ /* 0x000fc40008000000 */
[----:B------:R-:W-:Y:S02]  /*11b0*/  @!UP0 USHF.R.U32.HI UR5, URZ, UR17, UR4 ;  /* 0x00000011ff058299 */ /* 0x000fe40008011604 */
[----:B------:R-:W-:Y:S02]  /*11c0*/  UIADD3 UR4, UPT, UPT, -UR7, URZ, URZ ;  /* 0x000000ff07047290 */ /* 0x000fe4000fffe1ff */
[----:B------:R-:W-:Y:S02]  /*11d0*/  @!UP0 USEL UR5, UR6, UR5, !UP4 ;  /* 0x0000000506058287 */ /* 0x000fe4000e000000 */
[----:B------:R-:W-:Y:S02]  /*11e0*/  UIMAD UR8, UR18, UR4, UR9 ;  /* 0x00000004120872a4 */ /* 0x000fe4000f8e0209 */
[----:B------:R-:W-:Y:S02]  /*11f0*/  @!UP0 UIADD3 UR4, UPT, UPT, UR7, -UR5, URZ ;  /* 0x8000000507048290 */ /* 0x000fe4000fffe0ff */
[----:B------:R-:W-:-:S02]  /*1200*/  @!UP0 UIMAD UR8, UR8, UR14, UR5 ;  /* 0x0000000e080882a4 */ /* 0x000fc4000f8e0205 */
[----:B------:R-:W-:Y:S02]  /*1210*/  @!UP0 UIMAD UR9, UR4, UR18, UR6 ;  /* 0x00000012040982a4 */ /* 0x000fe4000f8e0206 */
[----:B------:R-:W-:Y:S02]  /*1220*/  UIMAD UR4, UR19, UR10, UR28 ;  /* 0x0000000a130472a4 */ /* 0x000fe4000f8e021c */
[----:B------:R-:W-:Y:S01]  /*1230*/  UIMAD UR22, UR9, UR26, UR22 ;  /* 0x0000001a091672a4 */ /* 0x000fe2000f8e0216 */
[----:B------:R-:W-:Y:S02]  /*1240*/  @!UP0 UMOV UR6, UR8 ;  /* 0x0000000800068c82 */ /* 0x000fe40008000000 */
[----:B------:R-:W-:-:S12]  /*1250*/  UIMAD UR28, UR6, UR19, UR4 ;  /* 0x00000013061c72a4 */ /* 0x000fd8000f8e0204 */
.L_x_15:
[----:B------:R-:W1:Y:S02]  /*1260*/  LDCU UR4, c[0x0][0xc30] ;  /* 0x00018600ff0477ac */ /* 0x000e640008000800 */
[----:B-1----:R-:W-:-:S09]  /*1270*/  UISETP.NE.AND UP0, UPT, UR4, 0x1, UPT ;  /* 0x000000010400788c */ /* 0x002fd2000bf05270 */
[----:B------:R-:W-:Y:S05]  /*1280*/  BRA.U UP0, `(.L_x_16) ;  /* 0x0000000100447547 */ /* 0x000fea000b800000 */
[----:B------:R-:W1:Y:S01]  /*1290*/  LDCU.128 UR8, c[0x0][0xc10] ;  /* 0x00018200ff0877ac */ /* 0x000e620008000c00 */
[----:B------:R-:W2:Y:S01]  /*12a0*/  LDCU UR12, c[0x0][0xc0c] ;  /* 0x00018180ff0c77ac */ /* 0x000ea20008000800 */
[----:B------:R-:W3:Y:S01]  /*12b0*/  LDCU UR13, c[0x0][0xc20] ;  /* 0x00018400ff0d77ac */ /* 0x000ee20008000800 */
[----:B-1----:R-:W-:Y:S02]  /*12c0*/  UIMAD.WIDE.U32 UR6, UR28, UR8, URZ ;  /* 0x000000081c0672a5 */ /* 0x002fe4000f8e00ff */
[----:B------:R-:W-:Y:S02]  /*12d0*/  UIMAD.WIDE.U32 UR4, UR22, UR11, URZ ;  /* 0x0000000b160472a5 */ /* 0x000fe4000f8e00ff */
[----:B--2---:R-:W-:Y:S02]  /*12e0*/  UISETP.NE.AND UP1, UPT, UR12, 0x1, UPT ;  /* 0x000000010c00788c */ /* 0x004fe4000bf25270 */
[----:B------:R-:W-:Y:S01]  /*12f0*/  UISETP.NE.AND UP0, UPT, UR10, 0x1, UPT ;  /* 0x000000010a00788c */ /* 0x000fe2000bf05270 */
[----:B------:R-:W-:-:S02]  /*1300*/  UMOV UR6, UR7 ;  /* 0x0000000700067c82 */ /* 0x000fc40008000000 */
[----:B------:R-:W-:Y:S01]  /*1310*/  UMOV UR4, UR5 ;  /* 0x0000000500047c82 */ /* 0x000fe20008000000 */
[----:B------:R-:W-:Y:S02]  /*1320*/  USHF.R.U32.HI UR6, URZ, UR9, UR6 ;  /* 0x00000009ff067299 */ /* 0x000fe40008011606 */
[----:B---3--:R-:W-:Y:S02]  /*1330*/  USHF.R.U32.HI UR4, URZ, UR13, UR4 ;  /* 0x0000000dff047299 */ /* 0x008fe40008011604 */
[----:B------:R-:W-:Y:S02]  /*1340*/  USEL UR5, UR28, UR6, !UP1 ;  /* 0x000000061c057287 */ /* 0x000fe4000c800000 */
[----:B------:R-:W-:-:S04]  /*1350*/  USEL UR4, UR22, UR4, !UP0 ;  /* 0x0000000416047287 */ /* 0x000fc8000c000000 */
[----:B------:R-:W-:Y:S02]  /*1360*/  UIADD3 UR6, UPT, UPT, UR5, -UR4, URZ ;  /* 0x8000000405067290 */ /* 0x000fe4000fffe0ff */
[----:B------:R-:W-:Y:S02]  /*1370*/  UIADD3 UR4, UPT, UPT, -UR5, UR4, URZ ;  /* 0x0000000405047290 */ /* 0x000fe4000fffe1ff */
[----:B------:R-:W-:Y:S02]  /*1380*/  UIMAD UR22, UR6, UR10, UR22 ;  /* 0x0000000a061672a4 */ /* 0x000fe4000f8e0216 */
[----:B------:R-:W-:-:S12]  /*1390*/  UIMAD UR28, UR4, UR12, UR28 ;  /* 0x0000000c041c72a4 */ /* 0x000fd8000f8e021c */
.L_x_16:
[----:B------:R-:W-:Y:S01]  /*13a0*/  BAR.SYNC.DEFER_BLOCKING 0x0 ;  /* 0x0000000000007b1d */ /* 0x000fe20000010000 */
[----:B------:R-:W-:Y:S01]  /*13b0*/  UISETP.NE.AND UP0, UPT, UR15, 0x2, UPT ;  /* 0x000000020f00788c */ /* 0x000fe2000bf05270 */
[----:B------:R-:W-:Y:S02]  /*13c0*/  ISETP.NE.OR P2, PT, R0, 0x2, !P2 ;  /* 0x000000020000780c */ /* 0x000fe40005745670 */
[----:B------:R-:W-:Y:S02]  /*13d0*/  LOP3.LUT R0, R54, 0x1f, RZ, 0xc0, !PT ;  /* 0x0000001f36007812 */ /* 0x000fe400078ec0ff */
[----:B------:R-:W1:Y:S04]  /*13e0*/  LDCU UR39, c[0x0][0xc24] ;  /* 0x00018480ff2777ac */ /* 0x000e680008000800 */
[----:B------:R-:W-:Y:S05]  /*13f0*/  BRA.U UP0, `(.L_x_17) ;  /* 0x0000002100ac7547 */ /* 0x000fea000b800000 */
[----:B------:R-:W2:Y:S01]  /*1400*/  LDCU UR7, c[0x0][0x394] ;  /* 0x00007280ff0777ac */ /* 0x000ea20008000800 */
[----:B------:R-:W-:Y:S01]  /*1410*/  PLOP3.LUT P1, PT, PT, PT, UP2, 0x80, 0x8 ;  /* 0x000000000008781c */ /* 0x000fe20003f2f028 */
[----:B------:R-:W-:Y:S01]  /*1420*/  IMAD.MOV.U32 R2, RZ, RZ, RZ ;  /* 0x000000ffff027224 */ /* 0x000fe200078e00ff */
[----:B------:R-:W-:Y:S01]  /*1430*/  ISETP.EQ.OR P3, PT, R0, RZ, P2 ;  /* 0x000000ff0000720c */ /* 0x000fe20001762670 */
[----:B------:R-:W3:Y:S01]  /*1440*/  LDCU UR6, c[0x0][0x5d8] ;  /* 0x0000bb00ff0677ac */ /* 0x000ee20008000800 */
[----:B------:R-:W-:Y:S01]  /*1450*/  PLOP3.LUT P1, PT, P1, PT, PT, 0x8, 0x80 ;  /* 0x000000000080781c */ /* 0x000fe20000f2e170 */
[----:B------:R-:W4:Y:S01]  /*1460*/  LDCU UR56, c[0x0][0x370] ;  /* 0x00006e00ff3877ac */ /* 0x000f220008000800 */
[----:B------:R-:W1:Y:S01]  /*1470*/  LDCU.64 UR48, c[0x0][0x348] ;  /* 0x00006900ff3077ac */ /* 0x000e620008000a00 */
[----:B------:R-:W1:Y:S01]  /*1480*/  LDCU UR55, c[0x0][0x374] ;  /* 0x00006e80ff3777ac */ /* 0x000e620008000800 */
[----:B--2---:R-:W-:Y:S02]  /*1490*/  UIADD3 UR5, UPT, UPT, UR7, 0x3f, URZ ;  /* 0x0000003f07057890 */ /* 0x004fe4000fffe0ff */
[----:B---3--:R-:W-:-:S02]  /*14a0*/  UIADD3 UR6, UPT, UPT, UR6, 0x3f, URZ ;  /* 0x0000003f06067890 */ /* 0x008fc4000fffe0ff */
[----:B------:R-:W-:Y:S02]  /*14b0*/  USHF.R.S32.HI UR4, URZ, 0x1f, UR5 ;  /* 0x0000001fff047899 */ /* 0x000fe40008011405 */
[----:B------:R-:W-:Y:S02]  /*14c0*/  UIADD3 UR60, UPT, UPT, UR7, 0x7e, URZ ;  /* 0x0000007e073c7890 */ /* 0x000fe4000fffe0ff */
[----:B------:R-:W-:Y:S02]  /*14d0*/  ULEA.HI UR4, UR4, UR5, URZ, 0x6 ;  /* 0x0000000504047291 */ /* 0x000fe4000f8f30ff */
[----:B------:R-:W-:Y:S02]  /*14e0*/  UIADD3 UR5, UPT, UPT, UR7, -0x1, URZ ;  /* 0xffffffff07057890 */ /* 0x000fe4000fffe0ff */
[----:B------:R-:W-:Y:S02]  /*14f0*/  USHF.R.S32.HI UR58, URZ, 0x6, UR4 ;  /* 0x00000006ff3a7899 */ /* 0x000fe40008011404 */
[----:B------:R-:W-:-:S02]  /*1500*/  UISETP.GE.U32.AND UP1, UPT, UR5, -0x7f, UPT ;  /* 0xffffff810500788c */ /* 0x000fc4000bf26070 */
[----:B------:R-:W-:Y:S02]  /*1510*/  UISETP.LT.U32.AND UP0, UPT, UR58, 0xd, UPT ;  /* 0x0000000d3a00788c */ /* 0x000fe4000bf01070 */
[----:B------:R-:W-:Y:S02]  /*1520*/  USHF.R.S32.HI UR4, URZ, 0x1f, UR6 ;  /* 0x0000001fff047899 */ /* 0x000fe40008011406 */
[----:B------:R-:W-:Y:S02]  /*1530*/  USEL UR57, UR58, 0xd, UP0 ;  /* 0x0000000d3a397887 */ /* 0x000fe40008000000 */
[----:B------:R-:W-:Y:S02]  /*1540*/  ULEA.HI UR4, UR4, UR6, URZ, 0x6 ;  /* 0x0000000604047291 */ /* 0x000fe4000f8f30ff */
[----:B------:R-:W-:Y:S02]  /*1550*/  UIADD3 UR46, UPT, UPT, UR57, -0x1, URZ ;  /* 0xffffffff392e7890 */ /* 0x000fe4000fffe0ff */
[----:B------:R-:W-:-:S02]  /*1560*/  @UP1 UIADD3 UR46, UPT, UPT, UR57, URZ, URZ ;  /* 0x000000ff392e1290 */ /* 0x000fc4000fffe0ff */
[----:B------:R-:W-:Y:S02]  /*1570*/  USHF.R.S32.HI UR54, URZ, 0x6, UR4 ;  /* 0x00000006ff367899 */ /* 0x000fe40008011404 */
[----:B------:R-:W-:Y:S02]  /*1580*/  UIADD3 UR59, UPT, UPT, UR58, -UR57, URZ ;  /* 0x800000393a3b7290 */ /* 0x000fe4000fffe0ff */
[----:B------:R-:W-:Y:S01]  /*1590*/  UIADD3 UR46, UPT, UPT, UR46, 0x1, URZ ;  /* 0x000000012e2e7890 */ /* 0x000fe2000fffe0ff */
[----:B------:R-:W-:Y:S01]  /*15a0*/  UMOV UR29, 0x1 ;  /* 0x00000001001d7882 */ /* 0x000fe20000000000 */
[----:B-1--4-:R-:W-:-:S10]  /*15b0*/  UMOV UR38, URZ ;  /* 0x000000ff00267c82 */ /* 0x012fd40008000000 */
.L_x_33:
[----:B------:R-:W-:Y:S01]  /*15c0*/  IMAD.U32 R4, RZ, RZ, UR54 ;  /* 0x00000036ff047e24 */ /* 0x000fe2000f8e00ff */
[----:B------:R-:W1:Y:S04]  /*15d0*/  LDCU UR53, c[0x0][0x5dc] ;  /* 0x0000bb80ff3577ac */ /* 0x000e680008000800 */
[-C--:B------:R-:W-:Y:S01]  /*15e0*/  IABS R0, R4.reuse ;  /* 0x0000000400007213 */ /* 0x080fe20000000000 */
[----:B------:R-:W2:Y:S01]  /*15f0*/  LDCU UR45, c[0x0][0x5e0] ;  /* 0x0000bc00ff2d77ac */ /* 0x000ea20008000800 */
[----:B------:R-:W-:Y:S02]  /*1600*/  IABS R4, R4 ;  /* 0x0000000400047213 */ /* 0x000fe40000000000 */
[----:B------:R-:W-:Y:S01]  /*1610*/  R2UR UR6, R0 ;  /* 0x00000000000672ca */ /* 0x000fe200000e0000 */
[----:B------:R-:W-:Y:S01]  /*1620*/  UMOV UR44, 0x400 ;  /* 0x00000400002c7882 */ /* 0x000fe20000000000 */
[----:B------:R-:W-:Y:S01]  /*1630*/  USHF.L.U32 UR42, UR28, 0x6, URZ ;  /* 0x000000061c2a7899 */ /* 0x000fe200080006ff */
[----:B------:R-:W-:Y:S01]  /*1640*/  UMOV UR19, URZ ;  /* 0x000000ff00137c82 */ /* 0x000fe20008000000 */
[----:B-1----:R-:W-:-:S09]  /*1650*/  IMAD.U32 R3, RZ, RZ, UR53 ;  /* 0x00000035ff037e24 */ /* 0x002fd2000f8e00ff */
[----:B------:R-:W1:Y:S08]  /*1660*/  I2F.RP R0, UR6 ;  /* 0x0000000600007d06 */ /* 0x000e700008209400 */
[----:B-1----:R-:W1:Y:S02]  /*1670*/  MUFU.RCP R0, R0 ;  /* 0x0000000000007308 */ /* 0x002e640000001000 */
[----:B-1----:R-:W-:-:S06]  /*1680*/  VIADD R0, R0, 0xffffffe ;  /* 0x0ffffffe00007836 */ /* 0x002fcc0000000000 */
[----:B------:R-:W1:Y:S02]  /*1690*/  F2I.FTZ.U32.TRUNC.NTZ R0, R0 ;  /* 0x0000000000007305 */ /* 0x000e64000021f000 */
[----:B-1----:R-:W-:Y:S02]  /*16a0*/  R2UR UR5, R0 ;  /* 0x00000000000572ca */ /* 0x002fe400000e0000 */
[----:B------:R-:W-:Y:S01]  /*16b0*/  IABS R0, R3 ;  /* 0x0000000300007213 */ /* 0x000fe20000000000 */
[----:B------:R-:W-:-:S03]  /*16c0*/  IMAD.U32 R3, RZ, RZ, UR22 ;  /* 0x00000016ff037e24 */ /* 0x000fc6000f8e00ff */
[----:B------:R-:W-:Y:S01]  /*16d0*/  R2UR UR8, R0 ;  /* 0x00000000000872ca */ /* 0x000fe200000e0000 */
[----:B------:R-:W-:Y:S01]  /*16e0*/  IMAD.MOV R0, RZ, RZ, -R4 ;  /* 0x000000ffff007224 */ /* 0x000fe200078e0a04 */
[----:B------:R-:W-:-:S04]  /*16f0*/  IABS R3, R3 ;  /* 0x0000000300037213 */ /* 0x000fc80000000000 */
[----:B------:R-:W-:Y:S01]  /*1700*/  R2UR UR9, R3 ;  /* 0x00000000030972ca */ /* 0x000fe200000e0000 */
[----:B------:R-:W-:-:S04]  /*1710*/  UIADD3 UR4, UPT, UPT, URZ, -UR5, URZ ;  /* 0x80000005ff047290 */ /* 0x000fc8000fffe0ff */
[----:B------:R-:W-:Y:S02]  /*1720*/  UIMAD UR7, UR4, UR6, URZ ;  /* 0x00000006040772a4 */ /* 0x000fe4000f8e02ff */
[----:B------:R-:W1:Y:S01]  /*1730*/  I2F.RP R3, UR8 ;  /* 0x0000000800037d06 */ /* 0x000e620008209400 */
[----:B------:R-:W-:Y:S02]  /*1740*/  UMOV UR4, URZ ;  /* 0x000000ff00047c82 */ /* 0x000fe40008000000 */
[----:B------:R-:W-:Y:S02]  /*1750*/  UIMAD.WIDE.U32 UR4, UR5, UR7, UR4 ;  /* 0x00000007050472a5 */ /* 0x000fe4000f8e0004 */
[----:B------:R-:W-:-:S05]  /*1760*/  R2UR UR7, R0 ;  /* 0x00000000000772ca */ /* 0x000fca00000e0000 */
[----:B------:R-:W-:Y:S02]  /*1770*/  UMOV UR4, UR5 ;  /* 0x0000000500047c82 */ /* 0x000fe40008000000 */
[----:B------:R-:W-:Y:S01]  /*1780*/  UIMAD.WIDE.U32 UR4, UR4, UR9, URZ ;  /* 0x00000009040472a5 */ /* 0x000fe2000f8e00ff */
[----:B-1----:R-:W1:Y:S06]  /*1790*/  MUFU.RCP R0, R3 ;  /* 0x0000000300007308 */ /* 0x002e6c0000001000 */
[----:B------:R-:W-:Y:S02]  /*17a0*/  UMOV UR4, UR5 ;  /* 0x0000000500047c82 */ /* 0x000fe40008000000 */
[----:B------:R-:W-:-:S04]  /*17b0*/  UIMAD UR5, UR4, UR7, UR9 ;  /* 0x00000007040572a4 */ /* 0x000fc8000f8e0209 */
[----:B------:R-:W-:Y:S01]  /*17c0*/  UISETP.GT.U32.AND UP0, UPT, UR6, UR5, UPT ;  /* 0x000000050600728c */ /* 0x000fe2000bf04070 */
[----:B-1----:R-:W-:-:S10]  /*17d0*/  VIADD R0, R0, 0xffffffe ;  /* 0x0ffffffe00007836 */ /* 0x002fd40000000000 */
[----:B------:R-:W-:Y:S01]  /*17e0*/  @!UP0 UIADD3 UR5, UPT, UPT, UR5, -UR6, URZ ;  /* 0x8000000605058290 */ /* 0x000fe2000fffe0ff */
[----:B------:R-:W1:Y:S01]  /*17f0*/  F2I.FTZ.U32.TRUNC.NTZ R0, R0 ;  /* 0x0000000000007305 */ /* 0x000e62000021f000 */
[----:B------:R-:W-:Y:S02]  /*1800*/  @!UP0 UIADD3 UR4, UPT, UPT, UR4, 0x1, URZ ;  /* 0x0000000104048890 */ /* 0x000fe4000fffe0ff */
[----:B------:R-:W-:Y:S02]  /*1810*/  UISETP.GE.U32.AND UP1, UPT, UR5, UR6, UPT ;  /* 0x000000060500728c */ /* 0x000fe4000bf26070 */
[----:B------:R-:W-:-:S04]  /*1820*/  ULOP3.LUT UR5, UR22, UR54, URZ, 0x3c, !UPT ;  /* 0x0000003616057292 */ /* 0x000fc8000f8e3cff */
[----:B------:R-:W-:-:S05]  /*1830*/  UISETP.GE.AND UP0, UPT, UR5, URZ, UPT ;  /* 0x000000ff0500728c */ /* 0x000fca000bf06270 */
[----:B------:R-:W-:Y:S01]  /*1840*/  @UP1 UIADD3 UR4, UPT, UPT, UR4, 0x1, URZ ;  /* 0x0000000104041890 */ /* 0x000fe2000fffe0ff */
[----:B-1----:R-:W-:Y:S01]  /*1850*/  R2UR UR5, R0 ;  /* 0x00000000000572ca */ /* 0x002fe200000e0000 */
[----:B------:R-:W-:Y:S01]  /*1860*/  UISETP.NE.AND UP1, UPT, UR54, URZ, UPT ;  /* 0x000000ff3600728c */ /* 0x000fe2000bf25270 */
[----:B--2---:R-:W-:-:S04]  /*1870*/  IMAD.U32 R0, RZ, RZ, UR45 ;  /* 0x0000002dff007e24 */ /* 0x004fc8000f8e00ff */
[----:B------:R-:W-:Y:S01]  /*1880*/  UMOV UR7, UR4 ;  /* 0x0000000400077c82 */ /* 0x000fe20008000000 */
[----:B------:R-:W-:Y:S01]  /*1890*/  IABS R0, R0 ;  /* 0x0000000000007213 */ /* 0x000fe20000000000 */
[----:B------:R-:W-:-:S03]  /*18a0*/  @!UP0 UIADD3 UR7, UPT, UPT, -UR7, URZ, URZ ;  /* 0x000000ff07078290 */ /* 0x000fc6000fffe1ff */
[----:B------:R-:W-:Y:S01]  /*18b0*/  R2UR UR9, R0 ;  /* 0x00000000000972ca */ /* 0x000fe200000e0000 */
[----:B------:R-:W-:Y:S02]  /*18c0*/  @!UP1 ULOP3.LUT UR7, URZ, UR54, URZ, 0x33, !UPT ;  /* 0x00000036ff079292 */ /* 0x000fe4000f8e33ff */
[----:B------:R-:W-:-:S04]  /*18d0*/  UIADD3 UR4, UPT, UPT, URZ, -UR5, URZ ;  /* 0x80000005ff047290 */ /* 0x000fc8000fffe0ff */
[----:B------:R-:W-:Y:S01]  /*18e0*/  IMAD.U32 R3, RZ, RZ, UR7 ;  /* 0x00000007ff037e24 */ /* 0x000fe2000f8e00ff */
[----:B------:R-:W-:-:S03]  /*18f0*/  UIMAD UR6, UR4, UR8, URZ ;  /* 0x00000008040672a4 */ /* 0x000fc6000f8e02ff */
[----:B------:R-:W-:Y:S01]  /*1900*/  UMOV UR4, URZ ;  /* 0x000000ff00047c82 */ /* 0x000fe20008000000 */
[----:B------:R-:W-:Y:S01]  /*1910*/  IABS R3, R3 ;  /* 0x0000000300037213 */ /* 0x000fe20000000000 */
[----:B------:R-:W-:Y:S01]  /*1920*/  UIMAD.WIDE.U32 UR4, UR5, UR6, UR4 ;  /* 0x00000006050472a5 */ /* 0x000fe2000f8e0004 */
[----:B------:R-:W1:Y:S02]  /*1930*/  I2F.RP R0, UR9 ;  /* 0x0000000900007d06 */ /* 0x000e640008209400 */
[----:B------:R-:W-:Y:S01]  /*1940*/  R2UR UR10, R3 ;  /* 0x00000000030a72ca */ /* 0x000fe200000e0000 */
[----:B------:R-:W-:-:S03]  /*1950*/  IMAD.U32 R3, RZ, RZ, UR29 ;  /* 0x0000001dff037e24 */ /* 0x000fc6000f8e00ff */
[----:B------:R-:W-:Y:S02]  /*1960*/  UMOV UR4, UR5 ;  /* 0x0000000500047c82 */ /* 0x000fe40008000000 */
[----:B------:R-:W-:-:S07]  /*1970*/  SHF.L.U32 R3, R3, 0x1f, RZ ;  /* 0x0000001f03037819 */ /* 0x000fce00000006ff */
[----:B------:R-:W-:Y:S01]  /*1980*/  UIMAD.WIDE.U32 UR4, UR4, UR10, URZ ;  /* 0x0000000a040472a5 */ /* 0x000fe2000f8e00ff */
[----:B-1----:R-:W1:Y:S06]  /*1990*/  MUFU.RCP R0, R0 ;  /* 0x0000000000007308 */ /* 0x002e6c0000001000 */
[----:B------:R-:W-:Y:S02]  /*19a0*/  UMOV UR4, UR5 ;  /* 0x0000000500047c82 */ /* 0x000fe40008000000 */
[----:B------:R-:W-:-:S04]  /*19b0*/  UIADD3 UR5, UPT, UPT, -UR4, URZ, URZ ;  /* 0x000000ff04057290 */ /* 0x000fc8000fffe1ff */
[----:B------:R-:W-:-:S04]  /*19c0*/  UIMAD UR5, UR8, UR5, UR10 ;  /* 0x00000005080572a4 */ /* 0x000fc8000f8e020a */
[----:B------:R-:W-:Y:S01]  /*19d0*/  UISETP.GT.U32.AND UP0, UPT, UR8, UR5, UPT ;  /* 0x000000050800728c */ /* 0x000fe2000bf04070 */
[----:B-1----:R-:W-:-:S06]  /*19e0*/  VIADD R0, R0, 0xffffffe ;  /* 0x0ffffffe00007836 */ /* 0x002fcc0000000000 */
[----:B------:R-:W1:Y:S04]  /*19f0*/  F2I.FTZ.U32.TRUNC.NTZ R0, R0 ;  /* 0x0000000000007305 */ /* 0x000e68000021f000 */
[----:B------:R-:W-:Y:S02]  /*1a00*/  @!UP0 UIADD3 UR5, UPT, UPT, UR5, -UR8, URZ ;  /* 0x8000000805058290 */ /* 0x000fe4000fffe0ff */
[----:B------:R-:W-:Y:S02]  /*1a10*/  @!UP0 UIADD3 UR4, UPT, UPT, UR4, 0x1, URZ ;  /* 0x0000000104048890 */ /* 0x000fe4000fffe0ff */
[----:B------:R-:W-:Y:S01]  /*1a20*/  UISETP.GE.U32.AND UP1, UPT, UR5, UR8, UPT ;  /* 0x000000080500728c */ /* 0x000fe2000bf26070 */
[----:B------:R-:W2:Y:S01]  /*1a30*/  S2UR UR8, SR_CgaCtaId ;  /* 0x00000000000879c3 */ /* 0x000ea20000008800 */
[----:B------:R-:W-:-:S04]  /*1a40*/  ULOP3.LUT UR5, UR7, UR53, URZ, 0x3c, !UPT ;  /* 0x0000003507057292 */ /* 0x000fc8000f8e3cff */
[----:B------:R-:W-:-:S03]  /*1a50*/  UISETP.GE.AND UP0, UPT, UR5, URZ, UPT ;  /* 0x000000ff0500728c */ /* 0x000fc6000bf06270 */
[----:B-1----:R-:W-:Y:S02]  /*1a60*/  R2UR UR5, R0 ;  /* 0x00000000000572ca */ /* 0x002fe400000e0000 */
[----:B------:R-:W-:Y:S02]  /*1a70*/  @UP1 UIADD3 UR4, UPT, UPT, UR4, 0x1, URZ ;  /* 0x0000000104041890 */ /* 0x000fe4000fffe0ff */
[----:B------:R-:W-:-:S05]  /*1a80*/  UISETP.NE.AND UP1, UPT, UR53, URZ, UPT ;  /* 0x000000ff3500728c */ /* 0x000fca000bf25270 */
[----:B------:R-:W-:Y:S02]  /*1a90*/  UMOV UR6, UR4 ;  /* 0x0000000400067c82 */ /* 0x000fe40008000000 */
[----:B------:R-:W-:Y:S02]  /*1aa0*/  @!UP0 UIADD3 UR6, UPT, UPT, -UR6, URZ, URZ ;  /* 0x000000ff06068290 */ /* 0x000fe4000fffe1ff */
[----:B------:R-:W-:Y:S02]  /*1ab0*/  UIADD3 UR4, UPT, UPT, URZ, -UR5, URZ ;  /* 0x80000005ff047290 */ /* 0x000fe4000fffe0ff */
[----:B------:R-:W-:Y:S02]  /*1ac0*/  @!UP1 ULOP3.LUT UR6, URZ, UR53, URZ, 0x33, !UPT ;  /* 0x00000035ff069292 */ /* 0x000fe4000f8e33ff */
[----:B--2---:R-:W-:-:S04]  /*1ad0*/  ULEA UR44, UR8, UR44, 0x18 ;  /* 0x0000002c082c7291 */ /* 0x004fc8000f8ec0ff */
[----:B------:R-:W-:Y:S01]  /*1ae0*/  ULEA UR8, UR38, UR44, 0x3 ;  /* 0x0000002c26087291 */ /* 0x000fe2000f8e18ff */
[----:B------:R-:W-:-:S05]  /*1af0*/  IMAD.U32 R0, RZ, RZ, UR6 ;  /* 0x00000006ff007e24 */ /* 0x000fca000f8e00ff */
[----:B------:R-:W-:-:S03]  /*1b00*/  IABS R0, R0 ;  /* 0x0000000000007213 */ /* 0x000fc60000000000 */
[----:B------:R1:W2:Y:S01]  /*1b10*/  SYNCS.PHASECHK.TRANS64.TRYWAIT P0, [UR8+0x68], R3 ;  /* 0x00006803ff0075a7 */ /* 0x0002a20008001108 */
[----:B------:R-:W-:Y:S01]  /*1b20*/  R2UR UR10, R0 ;  /* 0x00000000000a72ca */ /* 0x000fe200000e0000 */
[----:B------:R-:W-:-:S03]  /*1b30*/  UIMAD UR8, UR4, UR9, URZ ;  /* 0x00000009040872a4 */ /* 0x000fc6000f8e02ff */
[----:B------:R-:W-:Y:S02]  /*1b40*/  UMOV UR4, URZ ;  /* 0x000000ff00047c82 */ /* 0x000fe40008000000 */
[----:B------:R-:W-:Y:S02]  /*1b50*/  UIMAD.WIDE.U32 UR4, UR5, UR8, UR4 ;  /* 0x00000008050472a5 */ /* 0x000fe4000f8e0004 */
[----:B------:R-:W-:-:S04]  /*1b60*/  UIADD3 UR8, UPT, UPT, -UR6, URZ, URZ ;  /* 0x000000ff06087290 */ /* 0x000fc8000fffe1ff */
[----:B------:R-:W-:Y:S01]  /*1b70*/  UIMAD UR53, UR53, UR8, UR7 ;  /* 0x00000008353572a4 */ /* 0x000fe2000f8e0207 */
[----:B------:R-:W-:Y:S02]  /*1b80*/  UMOV UR4, UR5 ;  /* 0x0000000500047c82 */ /* 0x000fe40008000000 */
[----:B------:R-:W-:-:S07]  /*1b90*/  UIMAD.WIDE.U32 UR4, UR4, UR10, URZ ;  /* 0x0000000a040472a5 */ /* 0x000fce000f8e00ff */
[----:B------:R-:W-:Y:S02]  /*1ba0*/  UMOV UR4, UR5 ;  /* 0x0000000500047c82 */ /* 0x000fe40008000000 */
[----:B------:R-:W-:-:S04]  /*1bb0*/  UIADD3 UR5, UPT, UPT, -UR4, URZ, URZ ;  /* 0x000000ff04057290 */ /* 0x000fc8000fffe1ff */
[----:B------:R-:W-:-:S04]  /*1bc0*/  UIMAD UR5, UR9, UR5, UR10 ;  /* 0x00000005090572a4 */ /* 0x000fc8000f8e020a */
[----:B------:R-:W-:-:S11]  /*1bd0*/  UISETP.GT.U32.AND UP0, UPT, UR9, UR5, UPT ;  /* 0x000000050900728c */ /* 0x000fd6000bf04070 */
[----:B------:R-:W-:Y:S02]  /*1be0*/  @!UP0 UIADD3 UR5, UPT, UPT, UR5, -UR9, URZ ;  /* 0x8000000905058290 */ /* 0x000fe4000fffe0ff */
[----:B------:R-:W-:Y:S02]  /*1bf0*/  @!UP0 UIADD3 UR4, UPT, UPT, UR4, 0x1, URZ ;  /* 0x0000000104048890 */ /* 0x000fe4000fffe0ff */
[----:B------:R-:W-:Y:S02]  /*1c00*/  UISETP.GE.U32.AND UP1, UPT, UR5, UR9, UPT ;  /* 0x000000090500728c */ /* 0x000fe4000bf26070 */
[----:B------:R-:W-:-:S04]  /*1c10*/  ULOP3.LUT UR5, UR6, UR45, URZ, 0x3c, !UPT ;  /* 0x0000002d06057292 */ /* 0x000fc8000f8e3cff */
[----:B------:R-:W-:-:S05]  /*1c20*/  UISETP.GE.AND UP0, UPT, UR5, URZ, UPT ;  /* 0x000000ff0500728c */ /* 0x000fca000bf06270 */
[----:B------:R-:W-:Y:S02]  /*1c30*/  @UP1 UIADD3 UR4, UPT, UPT, UR4, 0x1, URZ ;  /* 0x0000000104041890 */ /* 0x000fe4000fffe0ff */
[----:B------:R-:W-:-:S05]  /*1c40*/  UISETP.NE.AND UP1, UPT, UR45, URZ, UPT ;  /* 0x000000ff2d00728c */ /* 0x000fca000bf25270 */
[----:B------:R-:W-:Y:S01]  /*1c50*/  UMOV UR37, UR4 ;  /* 0x0000000400257c82 */ /* 0x000fe20008000000 */
[----:B------:R-:W-:Y:S02]  /*1c60*/  UIADD3 UR4, UPT, UPT, -UR7, URZ, URZ ;  /* 0x000000ff07047290 */ /* 0x000fe4000fffe1ff */
[----:B------:R-:W-:Y:S02]  /*1c70*/  @!UP0 UIADD3 UR37, UPT, UPT, -UR37, URZ, URZ ;  /* 0x000000ff25258290 */ /* 0x000fe4000fffe1ff */
[----:B------:R-:W-:Y:S02]  /*1c80*/  UISETP.GE.U32.AND UP0, UPT, UR60, 0x7f, UPT ;  /* 0x0000007f3c00788c */ /* 0x000fe4000bf06070 */
[----:B------:R-:W-:Y:S02]  /*1c90*/  @!UP1 ULOP3.LUT UR37, URZ, UR45, URZ, 0x33, !UPT ;  /* 0x0000002dff259292 */ /* 0x000fe4000f8e33ff */
[----:B------:R-:W-:Y:S02]  /*1ca0*/  UIMAD UR4, UR54, UR4, UR22 ;  /* 0x00000004360472a4 */ /* 0x000fe4000f8e0216 */
[----:B------:R-:W-:-:S02]  /*1cb0*/  UIADD3 UR5, UPT, UPT, -UR37, URZ, URZ ;  /* 0x000000ff25057290 */ /* 0x000fc4000fffe1ff */
[----:B------:R-:W-:Y:S02]  /*1cc0*/  USHF.L.U32 UR10, UR4, 0x6, URZ ;  /* 0x00000006040a7899 */ /* 0x000fe400080006ff */
[----:B------:R-:W-:Y:S01]  /*1cd0*/  UIMAD UR45, UR45, UR5, UR6 ;  /* 0x000000052d2d72a4 */ /* 0x000fe2000f8e0206 */
[----:B-1----:R-:W-:Y:S11]  /*1ce0*/  BRA.U !UP0, `(.L_x_18) ;  /* 0x0000000508547547 */ /* 0x002ff6000b800000 */
[----:B------:R-:W1:Y:S01]  /*1cf0*/  LDCU.64 UR8, c[0x0][0x5c0] ;  /* 0x0000b800ff0877ac */ /* 0x000e620008000a00 */
[----:B------:R-:W1:Y:S01]  /*1d00*/  LDCU.64 UR34, c[0x0][0x5f8] ;  /* 0x0000bf00ff2277ac */ /* 0x000e620008000a00 */
[----:B------:R-:W3:Y:S01]  /*1d10*/  LDCU UR12, c[0x0][0x5c8] ;  /* 0x0000b900ff0c77ac */ /* 0x000ee20008000800 */
[----:B------:R-:W3:Y:S01]  /*1d20*/  LDCU UR11, c[0x0][0x600] ;  /* 0x0000c000ff0b77ac */ /* 0x000ee20008000800 */
[----:B------:R-:W4:Y:S01]  /*1d30*/  LDCU UR24, c[0x0][0x5a8] ;  /* 0x0000b500ff1877ac */ /* 0x000f220008000800 */
[----:B------:R-:W2:Y:S01]  /*1d40*/  LDCU UR23, c[0x0][0x59c] ;  /* 0x0000b380ff1777ac */ /* 0x000ea20008000800 */
[----:B-1----:R-:W-:Y:S01]  /*1d50*/  UIMAD UR36, UR53, UR8, UR34 ;  /* 0x00000008352472a4 */ /* 0x002fe2000f8e0222 */
[----:B------:R-:W1:Y:S01]  /*1d60*/  LDCU UR22, c[0x0][0x590] ;  /* 0x0000b200ff1677ac */ /* 0x000e620008000800 */
[----:B---3--:R-:W-:Y:S01]  /*1d70*/  UIMAD UR34, UR37, UR12, UR11 ;  /* 0x0000000c252272a4 */ /* 0x008fe2000f8e020b */
[----:B------:R-:W3:Y:S01]  /*1d80*/  LDCU UR28, c[0x0][0x594] ;  /* 0x0000b280ff1c77ac */ /* 0x000ee20008000800 */
[----:B------:R-:W1:Y:S01]  /*1d90*/  LDCU UR27, c[0x0][0x598] ;  /* 0x0000b300ff1b77ac */ /* 0x000e620008000800 */
[----:B------:R-:W1:Y:S01]  /*1da0*/  LDCU UR26, c[0x0][0x5ac] ;  /* 0x0000b580ff1a77ac */ /* 0x000e620008000800 */
[----:B------:R-:W1:Y:S01]  /*1db0*/  LDCU UR25, c[0x0][0x5b0] ;  /* 0x0000b600ff1977ac */ /* 0x000e620008000800 */
[----:B------:R-:W1:Y:S01]  /*1dc0*/  LDCU UR5, c[0x0][0x5cc] ;  /* 0x0000b980ff0577ac */ /* 0x000e620008000800 */
[----:B------:R-:W1:Y:S01]  /*1dd0*/  LDCU UR4, c[0x0][0x5ec] ;  /* 0x0000bd80ff0477ac */ /* 0x000e620008000800 */
[----:B------:R-:W1:Y:S01]  /*1de0*/  LDCU.64 UR20, c[0x0][0x5a0] ;  /* 0x0000b400ff1477ac */ /* 0x000e620008000a00 */
[----:B------:R-:W1:Y:S01]  /*1df0*/  LDCU.64 UR16, c[0x0][0x5d0] ;  /* 0x0000ba00ff1077ac */ /* 0x000e620008000a00 */
[----:B------:R-:W1:Y:S01]  /*1e00*/  LDCU.64 UR6, c[0x0][0x5f0] ;  /* 0x0000be00ff0677ac */ /* 0x000e620008000a00 */
[----:B------:R-:W-:Y:S01]  /*1e10*/  UIMAD UR35, UR45, UR9, UR35 ;  /* 0x000000092d2372a4 */ /* 0x000fe2000f8e0223 */
[----:B------:R-:W-:Y:S01]  /*1e20*/  UMOV UR18, URZ ;  /* 0x000000ff00127c82 */ /* 0x000fe20008000000 */
[----:B--2-4-:R-:W-:-:S10]  /*1e30*/  UMOV UR11, UR38 ;  /* 0x00000026000b7c82 */ /* 0x014fd40008000000 */
.L_x_23:
[----:B----4-:R-:W-:Y:S01]  /*1e40*/  @!P2 MOV R3, 0x4000 ;  /* 0x000040000003a802 */ /* 0x010fe20000000f00 */
[----:B------:R-:W-:Y:S01]  /*1e50*/  ULEA UR41, UR11, UR44, 0x3 ;  /* 0x0000002c0b297291 */ /* 0x000fe2000f8e18ff */
[----:B--2---:R-:W-:Y:S11]  /*1e60*/  @P0 BRA `(.L_x_19) ;  /* 0x0000000000100947 */ /* 0x004ff60003800000 */
[----:B------:R-:W-:Y:S04]  /*1e70*/  MOV R4, UR29 ;  /* 0x0000001d00047c02 */ /* 0x000fe80008000f00 */
[----:B------:R-:W-:Y:S04]  /*1e80*/  SHF.L.U32 R4, R4, 0x1f, RZ ;  /* 0x0000001f04047819 */ /* 0x000fe800000006ff */
[----:B------:R-:W2:Y:S02]  /*1e90*/  SYNCS.PHASECHK.TRANS64.TRYWAIT P0, [UR41+0x68], R4 ;  /* 0x00006804ff0075a7 */ /* 0x000ea40008001129 */
[----:B--2---:R-:W-:Y:S05]  /*1ea0*/  @!P0 BRA `(.L_x_20) ;  /* 0x0000006c00108947 */ /* 0x004fea0003800000 */
.L_x_19:
[----:B------:R4:W-:Y:S01]  /*1eb0*/  @!P2 SYNCS.ARRIVE.TRANS64 RZ, [UR41], R3 ;  /* 0x00000003ffffa9a7 */ /* 0x0009e20008000029 */
[----:B------:R-:W-:Y:S04]  /*1ec0*/  BSSY.RECONVERGENT B0, `(.L_x_21) ;  /* 0x0000003000007945 */ /* 0x000fe80003800200 */
[----:B------:R-:W-:Y:S05]  /*1ed0*/  @P3 BRA `(.L_x_22) ;  /* 0x0000000000043947 */ /* 0x000fea0003800000 */
[----:B-1-3--:R-:W-:Y:S05]  /*1ee0*/  BPT.TRAP 0x1 ;  /* 0x000000040000795c */ /* 0x00afea0000300000 */
.L_x_22:
[----:B-1-3--:R-:W-:Y:S05]  /*1ef0*/  BSYNC.RECONVERGENT B0 ;  /* 0x0000000000007941 */ /* 0x00afea0003800200 */
.L_x_21:
[----:B------:R-:W-:Y:S02]  /*1f00*/  UIADD3 UR8, UPT, UPT, UR11, 0x1, URZ ;  /* 0x000000010b087890 */ /* 0x000fe4000fffe0ff */
[----:B------:R-:W-:Y:S02]  /*1f10*/  USHF.L.U32 UR43, UR18, 0x6, URZ ;  /* 0x00000006122b7899 */ /* 0x000fe400080006ff */
[----:B------:R-:W-:Y:S02]  /*1f20*/  UISETP.NE.AND UP0, UPT, UR8, 0xd, UPT ;  /* 0x0000000d0800788c */ /* 0x000fe4000bf05270 */
[----:B------:R-:W-:Y:S02]  /*1f30*/  UISETP.NE.AND UP2, UPT, UR24, 0x1, UPT ;  /* 0x000000011800788c */ /* 0x000fe4000bf45270 */
[----:B------:R-:W-:Y:S02]  /*1f40*/  USEL UR9, URZ, 0x1, UP0 ;  /* 0x00000001ff097887 */ /* 0x000fe40008000000 */
[----:B------:R-:W-:Y:S02]  /*1f50*/  USEL UR38, UR8, URZ, UP0 ;  /* 0x000000ff08267287 */ /* 0x000fe40008000000 */
[----:B------:R-:W-:Y:S02]  /*1f60*/  ULOP3.LUT UR29, UR29, UR9, URZ, 0x3c, !UPT ;  /* 0x000000091d1d7292 */ /* 0x000fe4000f8e3cff */
[----:B------:R-:W-:Y:S02]  /*1f70*/  ULEA UR8, UR38, UR44, 0x3 ;  /* 0x0000002c26087291 */ /* 0x000fe4000f8e18ff */
[----:B------:R-:W-:Y:S02]  /*1f80*/  UISETP.NE.AND UP0, UPT, UR22, 0x1, UPT ;  /* 0x000000011600788c */ /* 0x000fe4000bf05270 */
[----:B------:R-:W-:Y:S01]  /*1f90*/  UIADD3 UR32, UP1, UPT, UR48, 0x80, URZ ;  /* 0x0000008030207890 */ /* 0x000fe2000ff3e0ff */
[----:B--2---:R-:W-:Y:S01]  /*1fa0*/  MOV R0, UR29 ;  /* 0x0000001d00007c02 */ /* 0x004fe20008000f00 */
[----:B------:R-:W-:Y:S02]  /*1fb0*/  UIADD3 UR18, UPT, UPT, UR18, 0x1, URZ ;  /* 0x0000000112127890 */ /* 0x000fe4000fffe0ff */
[----:B------:R-:W-:Y:S01]  /*1fc0*/  UIADD3.X UR33, UPT, UPT, URZ, UR49, URZ, UP1, !UPT ;  /* 0x00000031ff217290 */ /* 0x000fe20008ffe4ff */
[----:B------:R-:W-:Y:S01]  /*1fd0*/  SHF.L.U32 R0, R0, 0x1f, RZ ;  /* 0x0000001f00007819 */ /* 0x000fe200000006ff */
[----:B------:R-:W-:Y:S01]  /*1fe0*/  UMOV UR50, 0x0 ;  /* 0x0000000000327882 */ /* 0x000fe20000000000 */
[----:B------:R-:W-:Y:S02]  /*1ff0*/  UMOV UR51, 0x10000000 ;  /* 0x1000000000337882 */ /* 0x000fe40000000000 */
[----:B------:R1:W2:Y:S01]  /*2000*/  SYNCS.PHASECHK.TRANS64.TRYWAIT P0, [UR8+0x68], R0 ;  /* 0x00006800ff0075a7 */ /* 0x0002a20008001108 */
[----:B------:R-:W-:Y:S02]  /*2010*/  UIMAD.WIDE.U32 UR8, UR43, UR28, URZ ;  /* 0x0000001c2b0872a5 */ /* 0x000fe4000f8e00ff */
[----:B------:R-:W-:Y:S02]  /*2020*/  ULEA UR8, UR11, UR44, 0xd ;  /* 0x0000002c0b087291 */ /* 0x000fe4000f8e68ff */
[----:B------:R-:W-:Y:S02]  /*2030*/  USHF.R.U32.HI UR9, URZ, UR27, UR9 ;  /* 0x0000001bff097299 */ /* 0x000fe40008011609 */
[----:B------:R-:W-:Y:S02]  /*2040*/  UIADD3 UR40, UPT, UPT, UR8, 0x3400, URZ ;  /* 0x0000340008287890 */ /* 0x000fe4000fffe0ff */
[----:B------:R-:W-:Y:S02]  /*2050*/  USEL UR9, UR43, UR9, !UP0 ;  /* 0x000000092b097287 */ /* 0x000fe4000c000000 */
[----:B------:R-:W-:Y:S02]  /*2060*/  UISETP.NE.AND UP0, UPT, UR23, 0x1, UPT ;  /* 0x000000011700788c */ /* 0x000fe4000bf05270 */
[----:B------:R-:W-:Y:S02]  /*2070*/  UIMAD.WIDE.U32 UR12, UR9, UR20, URZ ;  /* 0x00000014090c72a5 */ /* 0x000fe4000f8e00ff */
[----:B------:R-:W-:Y:S01]  /*2080*/  ULEA UR12, UR35, UR36, 0x5 ;  /* 0x00000024230c7291 */ /* 0x000fe2000f8e28ff */
[----:B------:R-:W-:Y:S01]  /*2090*/  UTMALDG.2D [UR40], [UR32], desc[UR50] ;  /* 0x00003228200075b4 */ /* 0x000fe20008009000 */
[----:B------:R-:W-:Y:S02]  /*20a0*/  USHF.R.U32.HI UR13, URZ, UR21, UR13 ;  /* 0x00000015ff0d7299 */ /* 0x000fe4000801160d */
[----:B------:R-:W-:Y:S02]  /*20b0*/  ULEA UR19, UR34, UR12, 0xa ;  /* 0x0000000c22137291 */ /* 0x000fe4000f8e50ff */
[----:B------:R-:W-:Y:S02]  /*20c0*/  USEL UR13, UR9, UR13, !UP0 ;  /* 0x0000000d090d7287 */ /* 0x000fe4000c000000 */
[----:B------:R-:W-:Y:S02]  /*20d0*/  UIADD3 UR12, UPT, UPT, -UR9, URZ, URZ ;  /* 0x000000ff090c7290 */ /* 0x000fe4000fffe1ff */
[----:B------:R-:W-:Y:S02]  /*20e0*/  UIMAD.WIDE.U32 UR14, UR13, UR26, URZ ;  /* 0x0000001a0d0e72a5 */ /* 0x000fe4000f8e00ff */
[----:B------:R-:W-:Y:S02]  /*20f0*/  UIMAD UR12, UR22, UR12, UR43 ;  /* 0x0000000c160c72a4 */ /* 0x000fe4000f8e022b */
[----:B------:R-:W-:Y:S02]  /*2100*/  UIADD3 UR30, UP0, UPT, UR48, 0x180, URZ ;  /* 0x00000180301e7890 */ /* 0x000fe4000ff1e0ff */
[----:B------:R-:W-:Y:S02]  /*2110*/  UIADD3 UR8, UPT, UPT, UR8, 0x1d400, URZ ;  /* 0x0001d40008087890 */ /* 0x000fe4000fffe0ff */
[----:B------:R-:W-:Y:S02]  /*2120*/  UIADD3.X UR31, UPT, UPT, URZ, UR49, URZ, UP0, !UPT ;  /* 0x00000031ff1f7290 */ /* 0x000fe400087fe4ff */
[----:B------:R-:W-:Y:S01]  /*2130*/  UISETP.NE.AND UP0, UPT, UR18, UR46, UPT ;  /* 0x0000002e1200728c */ /* 0x000fe2000bf05270 */
[----:B------:R-:W-:Y:S02]  /*2140*/  UMOV UR14, UR15 ;  /* 0x0000000f000e7c82 */ /* 0x000fe40008000000 */
[----:B------:R-:W-:Y:S04]  /*2150*/  USHF.R.U32.HI UR11, URZ, UR25, UR14 ;  /* 0x00000019ff0b7299 */ /* 0x000fe8000801160e */
[----:B------:R-:W-:Y:S02]  /*2160*/  USEL UR14, UR13, UR11, !UP2 ;  /* 0x0000000b0d0e7287 */ /* 0x000fe4000d000000 */
[----:B------:R-:W-:Y:S02]  /*2170*/  UIADD3 UR11, UPT, UPT, -UR13, URZ, URZ ;  /* 0x000000ff0d0b7290 */ /* 0x000fe4000fffe1ff */
[----:B------:R-:W-:Y:S02]  /*2180*/  UIADD3 UR15, UPT, UPT, -UR14, URZ, URZ ;  /* 0x000000ff0e0f7290 */ /* 0x000fe4000fffe1ff */
[----:B------:R-:W-:Y:S02]  /*2190*/  UIMAD UR9, UR23, UR11, UR9 ;  /* 0x0000000b170972a4 */ /* 0x000fe4000f8e0209 */
[----:B------:R-:W-:Y:S02]  /*21a0*/  UIMAD UR13, UR24, UR15, UR13 ;  /* 0x0000000f180d72a4 */ /* 0x000fe4000f8e020d */
[----:B------:R-:W-:Y:S02]  /*21b0*/  UIMAD UR11, UR12, UR5, UR4 ;  /* 0x000000050c0b72a4 */ /* 0x000fe4000f8e0204 */
[----:B------:R-:W-:Y:S02]  /*21c0*/  UIMAD UR12, UR9, UR16, UR6 ;  /* 0x00000010090c72a4 */ /* 0x000fe4000f8e0206 */
[----:B------:R-:W-:Y:S02]  /*21d0*/  UIMAD UR13, UR13, UR17, UR7 ;  /* 0x000000110d0d72a4 */ /* 0x000fe4000f8e0207 */
[----:B------:R-:W-:Y:S01]  /*21e0*/  UPRMT UR15, UR19, 0x5410, URZ ;  /* 0x00005410130f7896 */ /* 0x000fe200080000ff */
[----:B------:R-:W-:Y:S02]  /*21f0*/  UMOV UR9, UR41 ;  /* 0x0000002900097c82 */ /* 0x000fe40008000000 */
[----:B------:R-:W-:Y:S06]  /*2200*/  UMOV UR19, UR46 ;  /* 0x0000002e00137c82 */ /* 0x000fec0008000000 */
[----:B------:R3:W-:Y:S02]  /*2210*/  UTMALDG.5D.IM2COL [UR8], [UR30], UR15 ;  /* 0x000000081e0073b4 */ /* 0x0007e4000806000f */
[----:B---3--:R-:W-:Y:S01]  /*2220*/  UMOV UR11, UR38 ;  /* 0x00000026000b7c82 */ /* 0x008fe20008000000 */
[----:B-1----:R-:W-:Y:S05]  /*2230*/  BRA.U UP0, `(.L_x_23) ;  /* 0xfffffffd00007547 */ /* 0x002fea000b83ffff */
.L_x_18:
[----:B------:R-:W-:Y:S01]  /*2240*/  ULEA UR4, UR38, UR44, 0x3 ;  /* 0x0000002c26047291 */ /* 0x000fe2000f8e18ff */
[----:B------:R-:W-:Y:S01]  /*2250*/  MOV R0, UR29 ;  /* 0x0000001d00007c02 */ /* 0x000fe20008000f00 */
[----:B------:R-:W-:Y:S01]  /*2260*/  @!P1 SYNCS.ARRIVE.TRANS64.A1T0 RZ, [UR44+0x108], RZ ;  /* 0x000108ffffff99a7 */ /* 0x000fe2000810002c */
[----:B------:R-:W-:Y:S02]  /*2270*/  UISETP.GT.AND UP0, UPT, UR58, UR57, UPT ;  /* 0x000000393a00728c */ /* 0x000fe4000bf04270 */
[----:B------:R-:W-:-:S04]  /*2280*/  SHF.L.U32 R0, R0, 0x1f, RZ ;  /* 0x0000001f00007819 */ /* 0x000fc800000006ff */
[----:B--2---:R1:W2:Y:S03]  /*2290*/  SYNCS.PHASECHK.TRANS64.TRYWAIT P0, [UR4+0x68], R0 ;  /* 0x00006800ff0075a7 */ /* 0x0042a60008001104 */
[----:B------:R-:W-:Y:S05]  /*22a0*/  BRA.U !UP0, `(.L_x_24) ;  /* 0x0000000508547547 */ /* 0x000fea000b800000 */
[----:B------:R-:W3:Y:S01]  /*22b0*/  LDCU.64 UR8, c[0x0][0x5c0] ;  /* 0x0000b800ff0877ac */ /* 0x000ee20008000a00 */
[----:B------:R-:W3:Y:S01]  /*22c0*/  LDCU.64 UR40, c[0x0][0x5f8] ;  /* 0x0000bf00ff2877ac */ /* 0x000ee20008000a00 */
[----:B------:R-:W4:Y:S01]  /*22d0*/  LDCU UR12, c[0x0][0x5c8] ;  /* 0x0000b900ff0c77ac */ /* 0x000f220008000800 */
[----:B------:R-:W4:Y:S01]  /*22e0*/  LDCU UR11, c[0x0][0x600] ;  /* 0x0000c000ff0b77ac */ /* 0x000f220008000800 */
[----:B------:R-:W1:Y:S01]  /*22f0*/  LDCU UR23, c[0x0][0x5a8] ;  /* 0x0000b500ff1777ac */ /* 0x000e620008000800 */
[----:B------:R-:W1:Y:S01]  /*2300*/  LDCU UR22, c[0x0][0x59c] ;  /* 0x0000b380ff1677ac */ /* 0x000e620008000800 */
[----:B---3--:R-:W-:Y:S02]  /*2310*/  UIMAD UR43, UR53, UR8, UR40 ;  /* 0x00000008352b72a4 */ /* 0x008fe4000f8e0228 */
[----:B------:R-:W-:Y:S01]  /*2320*/  UIMAD UR41, UR45, UR9, UR41 ;  /* 0x000000092d2972a4 */ /* 0x000fe2000f8e0229 */
[----:B------:R-:W3:Y:S01]  /*2330*/  LDCU UR18, c[0x0][0x590] ;  /* 0x0000b200ff1277ac */ /* 0x000ee20008000800 */
[----:B----4-:R-:W-:Y:S01]  /*2340*/  UIMAD UR40, UR37, UR12, UR11 ;  /* 0x0000000c252872a4 */ /* 0x010fe2000f8e020b */
[----:B------:R-:W4:Y:S01]  /*2350*/  LDCU UR27, c[0x0][0x594] ;  /* 0x0000b280ff1b77ac */ /* 0x000f220008000800 */
        /* <DEDUP_REMOVED lines=8> */
[----:B------:R-:W-:Y:S01]  /*23e0*/  UIADD3 UR45, UPT, UPT, UR59, UR19, URZ ;  /* 0x000000133b2d7290 */ /* 0x000fe2000fffe0ff */
[----:B------:R-:W-:-:S11]  /*23f0*/  UMOV UR11, UR38 ;  /* 0x00000026000b7c82 */ /* 0x000fd60008000000 */
.L_x_29:
[----:B--2---:R-:W-:Y:S01]  /*2400*/  @!P2 MOV R3, 0x4000 ;  /* 0x000040000003a802 */ /* 0x004fe20000000f00 */
[----:B------:R-:W-:Y:S01]  /*2410*/  ULEA UR33, UR11, UR44, 0x3 ;  /* 0x0000002c0b217291 */ /* 0x000fe2000f8e18ff */
[----:B--23--:R-:W-:Y:S11]  /*2420*/  @P0 BRA `(.L_x_25) ;  /* 0x0000000000100947 */ /* 0x00cff60003800000 */
[----:B------:R-:W-:Y:S04]  /*2430*/  MOV R4, UR29 ;  /* 0x0000001d00047c02 */ /* 0x000fe80008000f00 */
[----:B------:R-:W-:Y:S04]  /*2440*/  SHF.L.U32 R4, R4, 0x1f, RZ ;  /* 0x0000001f04047819 */ /* 0x000fe800000006ff */
[----:B------:R-:W2:Y:S02]  /*2450*/  SYNCS.PHASECHK.TRANS64.TRYWAIT P0, [UR33+0x68], R4 ;  /* 0x00006804ff0075a7 */ /* 0x000ea40008001121 */
[----:B--2---:R-:W-:Y:S05]  /*2460*/  @!P0 BRA `(.L_x_26) ;  /* 0x0000006400b88947 */ /* 0x004fea0003800000 */
.L_x_25:
[----:B------:R2:W-:Y:S01]  /*2470*/  @!P2 SYNCS.ARRIVE.TRANS64 RZ, [UR33], R3 ;  /* 0x00000003ffffa9a7 */ /* 0x0005e20008000021 */
[----:B------:R-:W-:Y:S04]  /*2480*/  BSSY.RECONVERGENT B0, `(.L_x_27) ;  /* 0x0000003000007945 */ /* 0x000fe80003800200 */
[----:B------:R-:W-:Y:S05]  /*2490*/  @P3 BRA `(.L_x_28) ;  /* 0x0000000000043947 */ /* 0x000fea0003800000 */
[----:B-1-34-:R-:W-:Y:S05]  /*24a0*/  BPT.TRAP 0x1 ;  /* 0x000000040000795c */ /* 0x01afea0000300000 */
.L_x_28:
[----:B-1-34-:R-:W-:Y:S05]  /*24b0*/  BSYNC.RECONVERGENT B0 ;  /* 0x0000000000007941 */ /* 0x01afea0003800200 */
.L_x_27:
        /* <DEDUP_REMOVED lines=10> */
[----:B------:R-:W-:Y:S01]  /*2560*/  MOV R0, UR29 ;  /* 0x0000001d00007c02 */ /* 0x000fe20008000f00 */
[----:B------:R-:W-:Y:S02]  /*2570*/  ULEA UR28, UR41, UR43, 0x5 ;  /* 0x0000002b291c7291 */ /* 0x000fe4000f8e28ff */
[----:B------:R-:W-:Y:S01]  /*2580*/  UIADD3.X UR37, UPT, UPT, URZ, UR49, URZ, UP1, !UPT ;  /* 0x00000031ff257290 */ /* 0x000fe20008ffe4ff */
[----:B------:R-:W-:Y:S01]  /*2590*/  SHF.L.U32 R0, R0, 0x1f, RZ ;  /* 0x0000001f00007819 */ /* 0x000fe200000006ff */
[----:B------:R-:W-:Y:S02]  /*25a0*/  ULEA UR28, UR40, UR28, 0xa ;  /* 0x0000001c281c7291 */ /* 0x000fe4000f8e50ff */
[----:B------:R-:W-:Y:S01]  /*25b0*/  UIADD3 UR19, UPT, UPT, UR19, 0x1, URZ ;  /* 0x0000000113137890 */ /* 0x000fe2000fffe0ff */
[----:B------:R1:W3:Y:S01]  /*25c0*/  SYNCS.PHASECHK.TRANS64.TRYWAIT P0, [UR8+0x68], R0 ;  /* 0x00006800ff0075a7 */ /* 0x0002e20008001108 */
[----:B------:R-:W-:Y:S01]  /*25d0*/  UIMAD.WIDE.U32 UR8, UR35, UR27, URZ ;  /* 0x0000001b230872a5 */ /* 0x000fe2000f8e00ff */
[----:B------:R-:W-:Y:S01]  /*25e0*/  UMOV UR50, 0x0 ;  /* 0x0000000000327882 */ /* 0x000fe20000000000 */
[----:B------:R-:W-:Y:S02]  /*25f0*/  UMOV UR51, 0x10000000 ;  /* 0x1000000000337882 */ /* 0x000fe40000000000 */
[----:B------:R-:W-:Y:S01]  /*2600*/  USHF.R.U32.HI UR9, URZ, UR26, UR9 ;  /* 0x0000001aff097299 */ /* 0x000fe20008011609 */
[----:B------:R-:W-:Y:S03]  /*2610*/  UMOV UR34, UR42 ;  /* 0x0000002a00227c82 */ /* 0x000fe60008000000 */
[----:B------:R-:W-:Y:S02]  /*2620*/  USEL UR9, UR35, UR9, !UP0 ;  /* 0x0000000923097287 */ /* 0x000fe4000c000000 */
[----:B------:R-:W-:Y:S02]  /*2630*/  UISETP.NE.AND UP0, UPT, UR22, 0x1, UPT ;  /* 0x000000011600788c */ /* 0x000fe4000bf05270 */
[----:B------:R-:W-:Y:S02]  /*2640*/  UIMAD.WIDE.U32 UR12, UR9, UR20, URZ ;  /* 0x00000014090c72a5 */ /* 0x000fe4000f8e00ff */
[----:B------:R-:W-:Y:S02]  /*2650*/  ULEA UR12, UR11, UR44, 0xd ;  /* 0x0000002c0b0c7291 */ /* 0x000fe4000f8e68ff */
[----:B------:R-:W-:Y:S02]  /*2660*/  USHF.R.U32.HI UR13, URZ, UR21, UR13 ;  /* 0x00000015ff0d7299 */ /* 0x000fe4000801160d */
[----:B------:R-:W-:Y:S02]  /*2670*/  UIADD3 UR32, UPT, UPT, UR12, 0x3400, URZ ;  /* 0x000034000c207890 */ /* 0x000fe4000fffe0ff */
[----:B------:R-:W-:Y:S02]  /*2680*/  USEL UR13, UR9, UR13, !UP0 ;  /* 0x0000000d090d7287 */ /* 0x000fe4000c000000 */
[----:B------:R-:W-:Y:S02]  /*2690*/  UIADD3 UR30, UP0, UPT, UR48, 0x180, URZ ;  /* 0x00000180301e7890 */ /* 0x000fe4000ff1e0ff */
[----:B------:R-:W-:Y:S02]  /*26a0*/  UIMAD.WIDE.U32 UR14, UR13, UR25, URZ ;  /* 0x000000190d0e72a5 */ /* 0x000fe4000f8e00ff */
[----:B------:R-:W-:Y:S01]  /*26b0*/  UIADD3.X UR31, UPT, UPT, URZ, UR49, URZ, UP0, !UPT ;  /* 0x00000031ff1f7290 */ /* 0x000fe200087fe4ff */
[----:B------:R-:W-:Y:S01]  /*26c0*/  UTMALDG.2D [UR32], [UR36], desc[UR50] ;  /* 0x00003220240075b4 */ /* 0x000fe20008009000 */
[----:B------:R-:W-:Y:S03]  /*26d0*/  UISETP.NE.AND UP0, UPT, UR19, UR45, UPT ;  /* 0x0000002d1300728c */ /* 0x000fe6000bf05270 */
[----:B------:R-:W-:Y:S02]  /*26e0*/  UMOV UR8, UR15 ;  /* 0x0000000f00087c82 */ /* 0x000fe40008000000 */
[----:B------:R-:W-:Y:S02]  /*26f0*/  USHF.R.U32.HI UR11, URZ, UR24, UR8 ;  /* 0x00000018ff0b7299 */ /* 0x000fe40008011608 */
[----:B------:R-:W-:Y:S02]  /*2700*/  UIADD3 UR8, UPT, UPT, UR12, 0x1d400, URZ ;  /* 0x0001d4000c087890 */ /* 0x000fe4000fffe0ff */
[----:B------:R-:W-:Y:S02]  /*2710*/  USEL UR14, UR13, UR11, !UP2 ;  /* 0x0000000b0d0e7287 */ /* 0x000fe4000d000000 */
[----:B------:R-:W-:Y:S02]  /*2720*/  UIADD3 UR12, UPT, UPT, -UR9, URZ, URZ ;  /* 0x000000ff090c7290 */ /* 0x000fe4000fffe1ff */
[----:B------:R-:W-:Y:S02]  /*2730*/  UIADD3 UR11, UPT, UPT, -UR13, URZ, URZ ;  /* 0x000000ff0d0b7290 */ /* 0x000fe4000fffe1ff */
[----:B------:R-:W-:Y:S02]  /*2740*/  UIADD3 UR15, UPT, UPT, -UR14, URZ, URZ ;  /* 0x000000ff0e0f7290 */ /* 0x000fe4000fffe1ff */
[----:B------:R-:W-:Y:S02]  /*2750*/  UIMAD UR12, UR18, UR12, UR35 ;  /* 0x0000000c120c72a4 */ /* 0x000fe4000f8e0223 */
[----:B------:R-:W-:Y:S02]  /*2760*/  UIMAD UR9, UR22, UR11, UR9 ;  /* 0x0000000b160972a4 */ /* 0x000fe4000f8e0209 */
[----:B------:R-:W-:Y:S02]  /*2770*/  UIMAD UR13, UR23, UR15, UR13 ;  /* 0x0000000f170d72a4 */ /* 0x000fe4000f8e020d */
[----:B------:R-:W-:Y:S02]  /*2780*/  UIMAD UR11, UR12, UR5, UR4 ;  /* 0x000000050c0b72a4 */ /* 0x000fe4000f8e0204 */
[----:B------:R-:W-:Y:S02]  /*2790*/  UIMAD UR12, UR9, UR16, UR6 ;  /* 0x00000010090c72a4 */ /* 0x000fe4000f8e0206 */
[----:B------:R-:W-:Y:S02]  /*27a0*/  UIMAD UR13, UR13, UR17, UR7 ;  /* 0x000000110d0d72a4 */ /* 0x000fe4000f8e0207 */
[----:B------:R-:W-:Y:S01]  /*27b0*/  UPRMT UR15, UR28, 0x5410, URZ ;  /* 0x000054101c0f7896 */ /* 0x000fe200080000ff */
[----:B------:R-:W-:Y:S08]  /*27c0*/  UMOV UR9, UR33 ;  /* 0x0000002100097c82 */ /* 0x000ff00008000000 */
[----:B------:R4:W-:Y:S02]  /*27d0*/  UTMALDG.5D.IM2COL [UR8], [UR30], UR15 ;  /* 0x000000081e0073b4 */ /* 0x0009e4000806000f */
[----:B----4-:R-:W-:Y:S01]  /*27e0*/  UMOV UR11, UR38 ;  /* 0x00000026000b7c82 */ /* 0x010fe20008000000 */
[----:B-1----:R-:W-:Y:S05]  /*27f0*/  BRA.U UP0, `(.L_x_29) ;  /* 0xfffffffd00007547 */ /* 0x002fea000b83ffff */
.L_x_24:
[----:B--2-4-:R-:W-:Y:S01]  /*2800*/  SHF.L.U32 R3, R2, 0x1f, RZ ;  /* 0x0000001f02037819 */ /* 0x014fe200000006ff */
[----:B------:R-:W-:-:S03]  /*2810*/  NOP ;  /* 0x0000000000007918 */ /* 0x000fc60000000000 */
[----:B---3--:R-:W2:Y:S02]  /*2820*/  SYNCS.PHASECHK.TRANS64.TRYWAIT P0, [UR44+0x110], R3 ;  /* 0x00011003ff0075a7 */ /* 0x008ea4000800112c */
[----:B--2---:R-:W-:Y:S05]  /*2830*/  @!P0 BRA `(.L_x_30) ;  /* 0x0000006000dc8947 */ /* 0x004fea0003800000 */
.L_x_120:
[----:B------:R-:W2:Y:S01]  /*2840*/  LDS.128 R4, [UR44+0x150] ;  /* 0x0001502cff047984 */ /* 0x000ea20008000c00 */
[----:B------:R-:W-:Y:S02]  /*2850*/  UIADD3 UR4, UPT, UPT, UR44, 0x118, URZ ;  /* 0x000001182c047890 */ /* 0x000fe4000fffe0ff */
[----:B------:R-:W-:Y:S01]  /*2860*/  UISETP.GE.AND UP0, UPT, UR39, 0x1, UPT ;  /* 0x000000012700788c */ /* 0x000fe2000bf06270 */
[----:B------:R-:W-:Y:S01]  /*2870*/  @!PT LDS RZ, [RZ] ;  /* 0x00000000fffff984 */ /* 0x000fe20000000800 */
[----:B------:R-:W-:Y:S01]  /*2880*/  @!PT LDS RZ, [RZ] ;  /* 0x00000000fffff984 */ /* 0x000fe20000000800 */
[----:B------:R-:W-:Y:S01]  /*2890*/  @!PT LDS RZ, [RZ] ;  /* 0x00000000fffff984 */ /* 0x000fe20000000800 */
[----:B------:R-:W-:Y:S01]  /*28a0*/  @!PT LDS RZ, [RZ] ;  /* 0x00000000fffff984 */ /* 0x000fe20000000800 */
[----:B------:R3:W-:Y:S06]  /*28b0*/  MEMBAR.ALL.CTA ;  /* 0x0000000000007992 */ /* 0x0007ec0000008000 */
[----:B---3--:R-:W3:Y:S01]  /*28c0*/  FENCE.VIEW.ASYNC.S ;  /* 0x00000000000073c6 */ /* 0x008ee20000000000 */
[----:B------:R-:W-:-:S09]  /*28d0*/  UPRMT UR4, URZ, 0x654, UR4 ;  /* 0x00000654ff047896 */ /* 0x000fd20008000004 */
[----:B---3--:R-:W-:Y:S01]  /*28e0*/  SYNCS.ARRIVE.TRANS64.RED.A1T0 RZ, [UR4], RZ ;  /* 0x000000ffffff79a7 */ /* 0x008fe20008100404 */
[----:B--2---:R-:W-:-:S13]  /*28f0*/  LOP3.LUT P0, RZ, R6, 0x1, RZ, 0xc0, !PT ;  /* 0x0000000106ff7812 */ /* 0x004fda000780c0ff */
[----:B------:R-:W-:Y:S01]  /*2900*/  VOTEU.ANY UP1, P0 ;  /* 0x0000000000ff7886 */ /* 0x000fe20000020100 */
[----:B------:R-:W-:-:S13]  /*2910*/  PLOP3.LUT P0, PT, PT, PT, UP1, 0x80, 0x8 ;  /* 0x000000000008781c */ /* 0x000fda0003f0f018 */
[----:B-1----:R-:W-:Y:S02]  /*2920*/  @P0 MOV R0, R4 ;  /* 0x0000000400000202 */ /* 0x002fe40000000f00 */
[----:B------:R-:W-:Y:S02]  /*2930*/  @P0 LOP3.LUT R4, R5, 0xffff, RZ, 0xc0, !PT ;  /* 0x0000ffff05040812 */ /* 0x000fe400078ec0ff */
[----:B------:R-:W-:Y:S02]  /*2940*/  @P0 R2UR UR6, R0 ;  /* 0x00000000000602ca */ /* 0x000fe400000e0000 */
[----:B------:R-:W-:-:S11]  /*2950*/  @P0 R2UR UR5, R4 ;  /* 0x00000000040502ca */ /* 0x000fd600000e0000 */
[----:B------:R-:W-:Y:S02]  /*2960*/  @UP1 UMOV UR52, UR6 ;  /* 0x0000000600341c82 */ /* 0x000fe40008000000 */
[----:B------:R-:W-:Y:S01]  /*2970*/  @UP1 UMOV UR47, UR5 ;  /* 0x00000005002f1c82 */ /* 0x000fe20008000000 */
[----:B------:R-:W-:Y:S05]  /*2980*/  BRA.U !UP0, `(.L_x_31) ;  /* 0x0000000108d47547 */ /* 0x000fea000b800000 */
[----:B------:R-:W1:Y:S01]  /*2990*/  LDCU.128 UR16, c[0x0][0xc10] ;  /* 0x00018200ff1077ac */ /* 0x000e620008000c00 */
[----:B------:R-:W2:Y:S01]  /*29a0*/  LDCU UR20, c[0x0][0xc20] ;  /* 0x00018400ff1477ac */ /* 0x000ea20008000800 */
[----:B------:R-:W3:Y:S01]  /*29b0*/  LDCU UR13, c[0x0][0xc0c] ;  /* 0x00018180ff0d77ac */ /* 0x000ee20008000800 */
[----:B------:R-:W4:Y:S01]  /*29c0*/  LDCU.64 UR14, c[0x0][0xc28] ;  /* 0x00018500ff0e77ac */ /* 0x000f220008000a00 */
[----:B------:R-:W-:Y:S02]  /*29d0*/  UISETP.NE.AND UP3, UPT, UR39, 0x1, UPT ;  /* 0x000000012700788c */ /* 0x000fe4000bf65270 */
[----:B-1----:R-:W-:Y:S02]  /*29e0*/  UIMAD.WIDE.U32 UR4, UR55, UR19, URZ ;  /* 0x00000013370472a5 */ /* 0x002fe4000f8e00ff */
[----:B------:R-:W-:Y:S02]  /*29f0*/  UIMAD.WIDE.U32 UR6, UR56, UR16, URZ ;  /* 0x00000010380672a5 */ /* 0x000fe4000f8e00ff */
[----:B------:R-:W-:-:S02]  /*2a00*/  UISETP.NE.AND UP0, UPT, UR18, 0x1, UPT ;  /* 0x000000011200788c */ /* 0x000fc4000bf05270 */
[----:B------:R-:W-:Y:S01]  /*2a10*/  UIMAD.WIDE.U32 UR10, UR47, UR19, URZ ;  /* 0x000000132f0a72a5 */ /* 0x000fe2000f8e00ff */
[----:B------:R-:W-:Y:S01]  /*2a20*/  UMOV UR4, UR5 ;  /* 0x0000000500047c82 */ /* 0x000fe20008000000 */
[----:B---3--:R-:W-:Y:S02]  /*2a30*/  UISETP.NE.AND UP2, UPT, UR13, 0x1, UPT ;  /* 0x000000010d00788c */ /* 0x008fe4000bf45270 */
[----:B--2---:R-:W-:Y:S02]  /*2a40*/  USHF.R.U32.HI UR5, URZ, UR20, UR4 ;  /* 0x00000014ff057299 */ /* 0x004fe40008011604 */
[----:B------:R-:W-:Y:S01]  /*2a50*/  UIMAD.WIDE.U32 UR8, UR52, UR16, URZ ;  /* 0x00000010340872a5 */ /* 0x000fe2000f8e00ff */
[----:B------:R-:W-:Y:S01]  /*2a60*/  UMOV UR4, UR7 ;  /* 0x0000000700047c82 */ /* 0x000fe20008000000 */
[----:B------:R-:W-:Y:S02]  /*2a70*/  USEL UR5, UR55, UR5, !UP0 ;  /* 0x0000000537057287 */ /* 0x000fe4000c000000 */
[----:B------:R-:W-:-:S02]  /*2a80*/  USHF.R.U32.HI UR4, URZ, UR17, UR4 ;  /* 0x00000011ff047299 */ /* 0x000fc40008011604 */
[----:B----4-:R-:W-:Y:S02]  /*2a90*/  UIMAD.WIDE.U32 UR6, UR5, UR14, URZ ;  /* 0x0000000e050672a5 */ /* 0x010fe4000f8e00ff */
[----:B------:R-:W-:Y:S01]  /*2aa0*/  USEL UR12, UR56, UR4, !UP2 ;  /* 0x00000004380c7287 */ /* 0x000fe2000d000000 */
[----:B------:R-:W-:Y:S02]  /*2ab0*/  UMOV UR8, UR9 ;  /* 0x0000000900087c82 */ /* 0x000fe40008000000 */
[----:B------:R-:W-:Y:S01]  /*2ac0*/  UMOV UR4, UR11 ;  /* 0x0000000b00047c82 */ /* 0x000fe20008000000 */
[----:B------:R-:W-:Y:S01]  /*2ad0*/  UIMAD.WIDE.U32 UR10, UR12, UR14, URZ ;  /* 0x0000000e0c0a72a5 */ /* 0x000fe2000f8e00ff */
[----:B------:R-:W-:Y:S01]  /*2ae0*/  UMOV UR6, UR7 ;  /* 0x0000000700067c82 */ /* 0x000fe20008000000 */
[----:B------:R-:W-:Y:S02]  /*2af0*/  USHF.R.U32.HI UR4, URZ, UR20, UR4 ;  /* 0x00000014ff047299 */ /* 0x000fe40008011604 */
[----:B------:R-:W-:-:S02]  /*2b00*/  @UP3 USHF.R.U32.HI UR5, URZ, UR15, UR6 ;  /* 0x0000000fff053299 */ /* 0x000fc40008011606 */
[----:B------:R-:W-:Y:S01]  /*2b10*/  USHF.R.U32.HI UR17, URZ, UR17, UR8 ;  /* 0x00000011ff117299 */ /* 0x000fe20008011608 */
[----:B------:R-:W-:Y:S01]  /*2b20*/  UMOV UR6, UR11 ;  /* 0x0000000b00067c82 */ /* 0x000fe20008000000 */
[----:B------:R-:W-:Y:S02]  /*2b30*/  USEL UR4, UR47, UR4, !UP0 ;  /* 0x000000042f047287 */ /* 0x000fe4000c000000 */
[----:B------:R-:W-:Y:S02]  /*2b40*/  @UP3 USHF.R.U32.HI UR12, URZ, UR15, UR6 ;  /* 0x0000000fff0c3299 */ /* 0x000fe40008011606 */
[----:B------:R-:W-:Y:S02]  /*2b50*/  UIMAD UR6, UR39, UR5, URZ ;  /* 0x00000005270672a4 */ /* 0x000fe4000f8e02ff */
[----:B------:R-:W-:Y:S02]  /*2b60*/  USEL UR5, UR52, UR17, !UP2 ;  /* 0x0000001134057287 */ /* 0x000fe4000d000000 */
[----:B------:R-:W-:-:S02]  /*2b70*/  UIMAD UR8, UR39, UR12, URZ ;  /* 0x0000000c270872a4 */ /* 0x000fc4000f8e02ff */
[----:B------:R-:W-:Y:S02]  /*2b80*/  UISETP.GE.AND UP0, UPT, UR4, UR6, UPT ;  /* 0x000000060400728c */ /* 0x000fe4000bf06270 */
[----:B------:R-:W-:Y:S02]  /*2b90*/  UIMAD.WIDE.U32 UR6, UR4, UR14, URZ ;  /* 0x0000000e040672a5 */ /* 0x000fe4000f8e00ff */
[----:B------:R-:W-:Y:S02]  /*2ba0*/  UISETP.GE.OR UP0, UPT, UR5, UR8, UP0 ;  /* 0x000000080500728c */ /* 0x000fe40008706670 */
[----:B------:R-:W-:Y:S02]  /*2bb0*/  UIMAD.WIDE.U32 UR8, UR5, UR14, URZ ;  /* 0x0000000e050872a5 */ /* 0x000fe4000f8e00ff */
[----:B------:R-:W-:Y:S01]  /*2bc0*/  UIADD3 UR10, UPT, UPT, -UR4, URZ, URZ ;  /* 0x000000ff040a7290 */ /* 0x000fe2000fffe1ff */
[----:B------:R-:W-:Y:S02]  /*2bd0*/  UMOV UR6, UR7 ;  /* 0x0000000700067c82 */ /* 0x000fe40008000000 */
[----:B------:R-:W-:-:S02]  /*2be0*/  USHF.R.U32.HI UR6, URZ, UR15, UR6 ;  /* 0x0000000fff067299 */ /* 0x000fc40008011606 */
[----:B------:R-:W-:Y:S02]  /*2bf0*/  UIMAD UR10, UR18, UR10, UR47 ;  /* 0x0000000a120a72a4 */ /* 0x000fe4000f8e022f */
[----:B------:R-:W-:Y:S01]  /*2c00*/  USEL UR6, UR4, UR6, !UP3 ;  /* 0x0000000604067287 */ /* 0x000fe2000d800000 */
[----:B------:R-:W-:Y:S01]  /*2c10*/  @!UP0 UMOV UR7, UR9 ;  /* 0x0000000900078c82 */ /* 0x000fe20008000000 */
[----:B------:R-:W-:Y:S02]  /*2c20*/  UIADD3 UR9, UPT, UPT, -UR5, URZ, URZ ;  /* 0x000000ff05097290 */ /* 0x000fe4000fffe1ff */
[----:B------:R-:W-:Y:S02]  /*2c30*/  @!UP0 USHF.R.U32.HI UR7, URZ, UR15, UR7 ;  /* 0x0000000fff078299 */ /* 0x000fe40008011607 */
[----:B------:R-:W-:Y:S02]  /*2c40*/  UIADD3 UR8, UPT, UPT, -UR6, URZ, URZ ;  /* 0x000000ff06087290 */ /* 0x000fe4000fffe1ff */
[----:B------:R-:W-:-:S02]  /*2c50*/  @!UP0 USEL UR7, UR5, UR7, !UP3 ;  /* 0x0000000705078287 */ /* 0x000fc4000d800000 */
[----:B------:R-:W-:Y:S02]  /*2c60*/  UIMAD UR8, UR39, UR8, UR4 ;  /* 0x00000008270872a4 */ /* 0x000fe4000f8e0204 */
[----:B------:R-:W-:Y:S02]  /*2c70*/  @!UP0 UIADD3 UR6, UPT, UPT, UR6, -UR7, URZ ;  /* 0x8000000706068290 */ /* 0x000fe4000fffe0ff */
[----:B------:R-:W-:Y:S02]  /*2c80*/  @!UP0 UIMAD UR7, UR8, UR12, UR7 ;  /* 0x0000000c080782a4 */ /* 0x000fe4000f8e0207 */
[----:B------:R-:W-:Y:S02]  /*2c90*/  @!UP0 UIMAD UR4, UR39, UR6, UR5 ;  /* 0x00000006270482a4 */ /* 0x000fe4000f8e0205 */
[----:B------:R-:W-:Y:S02]  /*2ca0*/  UIMAD UR6, UR13, UR9, UR52 ;  /* 0x000000090d0672a4 */ /* 0x000fe4000f8e0234 */
[----:B------:R-:W-:Y:S01]  /*2cb0*/  UIMAD UR47, UR4, UR18, UR10 ;  /* 0x00000012042f72a4 */ /* 0x000fe2000f8e020a */
[----:B------:R-:W-:-:S02]  /*2cc0*/  @!UP0 UMOV UR5, UR7 ;  /* 0x0000000700058c82 */ /* 0x000fc40008000000 */
[----:B------:R-:W-:-:S12]  /*2cd0*/  UIMAD UR52, UR5, UR13, UR6 ;  /* 0x0000000d053472a4 */ /* 0x000fd8000f8e0206 */
.L_x_31:
        /* <DEDUP_REMOVED lines=20> */
.L_x_32:
[----:B------:R-:W-:Y:S02]  /*2e20*/  R2UR UR5, R49 ;  /* 0x00000000310572ca */ /* 0x000fe400000e0000 */
[----:B------:R-:W-:Y:S02]  /*2e30*/  R2UR UR4, R48 ;  /* 0x00000000300472ca */ /* 0x000fe400000e0000 */
[----:B------:R-:W-:Y:S02]  /*2e40*/  PLOP3.LUT P1, PT, PT, PT, PT, 0x80, 0x8 ;  /* 0x000000000008781c */ /* 0x000fe40003f2f070 */
[----:B------:R-:W-:-:S07]  /*2e50*/  LOP3.LUT R2, R2, 0x1, RZ, 0x3c, !PT ;  /* 0x0000000102027812 */ /* 0x000fce00078e3cff */
[----:B------:R-:W-:Y:S02]  /*2e60*/  UIADD3 UR28, UPT, UPT, UR52, UR5, URZ ;  /* 0x00000005341c7290 */ /* 0x000fe4000fffe0ff */
[----:B------:R-:W-:Y:S01]  /*2e70*/  UIADD3 UR22, UPT, UPT, UR47, UR4, URZ ;  /* 0x000000042f167290 */ /* 0x000fe2000fffe0ff */
[----:B------:R-:W-:Y:S11]  /*2e80*/  BRA.U UP1, `(.L_x_33) ;  /* 0xffffffe501cc7547 */ /* 0x000ff6000b83ffff */
[----:B------:R-:W-:Y:S01]  /*2e90*/  UIADD3 UR44, UPT, UPT, UR44, 0x68, URZ ;  /* 0x000000682c2c7890 */ /* 0x000fe2000fffe0ff */
[----:B------:R-:W-:-:S03]  /*2ea0*/  MOV R2, UR29 ;  /* 0x0000001d00027c02 */ /* 0x000fc60008000f00 */
[----:B------:R-:W-:Y:S01]  /*2eb0*/  ULEA UR4, UR38, UR44, 0x3 ;  /* 0x0000002c26047291 */ /* 0x000fe2000f8e18ff */
[----:B------:R-:W-:-:S08]  /*2ec0*/  SHF.L.U32 R2, R2, 0x1f, RZ ;  /* 0x0000001f02027819 */ /* 0x000fd000000006ff */
[----:B------:R-:W1:Y:S02]  /*2ed0*/  SYNCS.PHASECHK.TRANS64.TRYWAIT P0, [UR4], R2 ;  /* 0x00000002ff0075a7 */ /* 0x000e640008001104 */
[----:B-1----:R-:W-:Y:S05]  /*2ee0*/  @!P0 BRA `(.L_x_34) ;  /* 0x0000005c00488947 */ /* 0x002fea0003800000 */
.L_x_122:
[----:B------:R-:W-:-:S04]  /*2ef0*/  UIADD3 UR4, UPT, UPT, UR38, 0x1, URZ ;  /* 0x0000000126047890 */ /* 0x000fc8000fffe0ff */
[----:B------:R-:W-:-:S04]  /*2f00*/  UISETP.NE.AND UP0, UPT, UR4, 0xd, UPT ;  /* 0x0000000d0400788c */ /* 0x000fc8000bf05270 */
[----:B------:R-:W-:Y:S02]  /*2f10*/  USEL UR5, URZ, 0x1, UP0 ;  /* 0x00000001ff057887 */ /* 0x000fe40008000000 */
[----:B------:R-:W-:Y:S02]  /*2f20*/  USEL UR4, UR4, URZ, UP0 ;  /* 0x000000ff04047287 */ /* 0x000fe40008000000 */
[----:B------:R-:W-:Y:S02]  /*2f30*/  ULOP3.LUT UR6, UR29, UR5, URZ, 0x3c, !UPT ;  /* 0x000000051d067292 */ /* 0x000fe4000f8e3cff */
[----:B------:R-:W-:-:S04]  /*2f40*/  ULEA UR5, UR4, UR44, 0x3 ;  /* 0x0000002c04057291 */ /* 0x000fc8000f8e18ff */
[----:B-1----:R-:W-:-:S04]  /*2f50*/  MOV R2, UR6 ;  /* 0x0000000600027c02 */ /* 0x002fc80008000f00 */
[----:B------:R-:W-:-:S04]  /*2f60*/  SHF.L.U32 R2, R2, 0x1f, RZ ;  /* 0x0000001f02027819 */ /* 0x000fc800000006ff */
[----:B------:R-:W1:Y:S02]  /*2f70*/  SYNCS.PHASECHK.TRANS64.TRYWAIT P0, [UR5], R2 ;  /* 0x00000002ff0075a7 */ /* 0x000e640008001105 */
[----:B-1----:R-:W-:Y:S05]  /*2f80*/  @!P0 BRA `(.L_x_35) ;  /* 0x0000005c00388947 */ /* 0x002fea0003800000 */
.L_x_124:
        /* <DEDUP_REMOVED lines=10> */
.L_x_126:
        /* <DEDUP_REMOVED lines=10> */
.L_x_128:
        /* <DEDUP_REMOVED lines=10> */
.L_x_130:
        /* <DEDUP_REMOVED lines=10> */
.L_x_132:
        /* <DEDUP_REMOVED lines=10> */
.L_x_134:
        /* <DEDUP_REMOVED lines=10> */
.L_x_136:
        /* <DEDUP_REMOVED lines=10> */
.L_x_138:
        /* <DEDUP_REMOVED lines=10> */
.L_x_140:
        /* <DEDUP_REMOVED lines=10> */
.L_x_142:
        /* <DEDUP_REMOVED lines=10> */
.L_x_144:
[----:B------:R-:W-:-:S04]  /*35d0*/  UIADD3 UR4, UPT, UPT, UR4, 0x1, URZ ;  /* 0x0000000104047890 */ /* 0x000fc8000fffe0ff */
[----:B------:R-:W-:-:S04]  /*35e0*/  UISETP.NE.AND UP0, UPT, UR4, 0xd, UPT ;  /* 0x0000000d0400788c */ /* 0x000fc8000bf05270 */
[----:B------:R-:W-:Y:S02]  /*35f0*/  USEL UR5, URZ, 0x1, UP0 ;  /* 0x00000001ff057887 */ /* 0x000fe40008000000 */
[----:B------:R-:W-:Y:S02]  /*3600*/  USEL UR4, UR4, URZ, UP0 ;  /* 0x000000ff04047287 */ /* 0x000fe40008000000 */
[----:B------:R-:W-:Y:S02]  /*3610*/  ULOP3.LUT UR5, UR6, UR5, URZ, 0x3c, !UPT ;  /* 0x0000000506057292 */ /* 0x000fe4000f8e3cff */
[----:B------:R-:W-:-:S04]  /*3620*/  ULEA UR4, UR4, UR44, 0x3 ;  /* 0x0000002c04047291 */ /* 0x000fc8000f8e18ff */
[----:B-1----:R-:W-:Y:S02]  /*3630*/  IMAD.U32 R2, RZ, RZ, UR5 ;  /* 0x00000005ff027e24 */ /* 0x002fe4000f8e00ff */
[----:B------:R-:W-:-:S03]  /*3640*/  MOV R0, UR4 ;  /* 0x0000000400007c02 */ /* 0x000fc60008000f00 */
[----:B------:R-:W-:-:S07]  /*3650*/  SHF.L.U32 R2, R2, 0x1f, RZ ;  /* 0x0000001f02027819 */ /* 0x000fce00000006ff */
.L_x_46:
[----:B-1----:R1:W2:Y:S02]  /*3660*/  SYNCS.PHASECHK.TRANS64.TRYWAIT P0, [R0+URZ], R2 ;  /* 0x00000002000075a7 */ /* 0x0022a400080011ff */
[----:B--2---:R-:W-:Y:S05]  /*3670*/  @!P0 NANOSLEEP.SYNCS 0x989680 ;  /* 0x009896800000895d */ /* 0x004fea0003900000 */
[----:B------:R-:W2:Y:S02]  /*3680*/  @!P0 SYNCS.PHASECHK.TRANS64 P0, [R0+URZ], R2 ;  /* 0x00000002000085a7 */ /* 0x000ea400080010ff */
[----:B--2---:R-:W-:Y:S05]  /*3690*/  @P0 EXIT ;  /* 0x000000000000094d */ /* 0x004fea0003800000 */
[----:B------:R-:W-:Y:S05]  /*36a0*/  BRA `(.L_x_46) ;  /* 0xfffffffc00ec7947 */ /* 0x000fea000383ffff */
.L_x_17:
[----:B------:R-:W2:Y:S02]  /*36b0*/  S2UR UR4, SR_CgaCtaId ;  /* 0x00000000000479c3 */ /* 0x000ea40000008800 */
[----:B--2---:R-:W-:-:S04]  /*36c0*/  UISETP.NE.AND UP0, UPT, UR4, URZ, UPT ;  /* 0x000000ff0400728c */ /* 0x004fc8000bf05270 */
[----:B------:R-:W-:-:S09]  /*36d0*/  UISETP.NE.OR UP0, UPT, UR15, 0x1, UP0 ;  /* 0x000000010f00788c */ /* 0x000fd20008705670 */
[----:B------:R-:W-:Y:S05]  /*36e0*/  BRA.U UP0, `(.L_x_47) ;  /* 0x0000000100b47547 */ /* 0x000fea000b800000 */
[----:B------:R-:W2:Y:S01]  /*36f0*/  S2UR UR5, SR_CgaCtaId ;  /* 0x00000000000579c3 */ /* 0x000ea20000008800 */
[----:B------:R-:W-:Y:S01]  /*3700*/  UMOV UR4, 0x400 ;  /* 0x0000040000047882 */ /* 0x000fe20000000000 */
[----:B------:R-:W-:Y:S01]  /*3710*/  HFMA2 R3, -RZ, RZ, 0, 5.9604644775390625e-08 ;  /* 0x00000001ff037431 */ /* 0x000fe200000001ff */
[----:B------:R-:W-:Y:S01]  /*3720*/  ISETP.NE.AND P0, PT, R0, RZ, PT ;  /* 0x000000ff0000720c */ /* 0x000fe20003f05270 */
[----:B------:R-:W-:Y:S01]  /*3730*/  IMAD.MOV.U32 R8, RZ, RZ, RZ ;  /* 0x000000ffff087224 */ /* 0x000fe200078e00ff */
[----:B--2---:R-:W-:-:S04]  /*3740*/  ULEA UR4, UR5, UR4, 0x18 ;  /* 0x0000000405047291 */ /* 0x004fc8000f8ec0ff */
[----:B------:R-:W-:Y:S02]  /*3750*/  UIADD3 UR5, UPT, UPT, UR4, 0x118, URZ ;  /* 0x0000011804057890 */ /* 0x000fe4000fffe0ff */
[----:B------:R-:W-:Y:S02]  /*3760*/  UIADD3 UR8, UPT, UPT, UR4, 0x110, URZ ;  /* 0x0000011004087890 */ /* 0x000fe4000fffe0ff */
[----:B------:R-:W-:-:S12]  /*3770*/  UPRMT UR5, URZ, 0x654, UR5 ;  /* 0x00000654ff057896 */ /* 0x000fd80008000005 */
.L_x_50:
[----:B------:R-:W-:Y:S01]  /*3780*/  SHF.L.U32 R6, R3, 0x1f, RZ ;  /* 0x0000001f03067819 */ /* 0x000fe200000006ff */
[----:B------:R-:W-:Y:S02]  /*3790*/  IMAD.U32 R4, RZ, RZ, UR8 ;  /* 0x00000008ff047e24 */ /* 0x000fe4000f8e00ff */
[----:B------:R-:W-:Y:S01]  /*37a0*/  @!P0 IMAD.MOV.U32 R5, RZ, RZ, 0x10 ;  /* 0x00000010ff058424 */ /* 0x000fe200078e00ff */
[----:B------:R-:W2:Y:S02]  /*37b0*/  SYNCS.PHASECHK.TRANS64.TRYWAIT P1, [UR4+0x118], R6 ;  /* 0x00011806ff0075a7 */ /* 0x000ea40008021104 */
[----:B------:R-:W-:-:S04]  /*37c0*/  PRMT R4, R0, 0x654, R4 ;  /* 0x0000065400047816 */ /* 0x000fc80000000004 */
[----:B------:R-:W-:Y:S01]  /*37d0*/  SEL R2, R4, R2, !P0 ;  /* 0x0000000204027207 */ /* 0x000fe20004000000 */
[----:B--2---:R-:W-:Y:S06]  /*37e0*/  @!P1 BRA `(.L_x_48) ;  /* 0x0000005800289947 */ /* 0x004fec0003800000 */
.L_x_146:
[----:B------:R-:W-:Y:S01]  /*37f0*/  UIADD3 UR6, UPT, UPT, UR4, 0x150, URZ ;  /* 0x0000015004067890 */ /* 0x000fe2000fffe0ff */
[----:B------:R3:W-:Y:S01]  /*3800*/  @!P0 SYNCS.ARRIVE.TRANS64.RED RZ, [R2+URZ], R5 ;  /* 0x0000000502ff89a7 */ /* 0x0007e200080004ff */
[----:B------:R-:W-:Y:S01]  /*3810*/  UIADD3 UR7, UPT, UPT, UR4, 0x110, URZ ;  /* 0x0000011004077890 */ /* 0x000fe2000fffe0ff */
[----:B------:R-:W-:-:S08]  /*3820*/  LOP3.LUT R3, R3, 0x1, RZ, 0x3c, !PT ;  /* 0x0000000103037812 */ /* 0x000fd000078e3cff */
[----:B------:R-:W-:Y:S06]  /*3830*/  UGETNEXTWORKID.BROADCAST [UR6], [UR7] ;  /* 0x00000000060073ca */ /* 0x000fec0008000100 */
[----:B---3--:R-:W-:-:S04]  /*3840*/  SHF.L.U32 R5, R8, 0x1f, RZ ;  /* 0x0000001f08057819 */ /* 0x008fc800000006ff */
[----:B------:R-:W3:Y:S02]  /*3850*/  SYNCS.PHASECHK.TRANS64.TRYWAIT P1, [UR4+0x110], R5 ;  /* 0x00011005ff0075a7 */ /* 0x000ee40008021104 */
[----:B---3--:R-:W-:Y:S05]  /*3860*/  @!P1 BRA `(.L_x_49) ;  /* 0x0000005800209947 */ /* 0x008fea0003800000 */
.L_x_148:
[----:B--2---:R-:W2:Y:S01]  /*3870*/  LDS.128 R4, [UR4+0x150] ;  /* 0x00015004ff047984 */ /* 0x004ea20008000c00 */
[----:B------:R-:W-:Y:S01]  /*3880*/  LOP3.LUT R8, R8, 0x1, RZ, 0x3c, !PT ;  /* 0x0000000108087812 */ /* 0x000fe200078e3cff */
[----:B------:R-:W-:Y:S01]  /*3890*/  @!PT LDS RZ, [RZ] ;  /* 0x00000000fffff984 */ /* 0x000fe20000000800 */
[----:B------:R-:W-:Y:S01]  /*38a0*/  @!PT LDS RZ, [RZ] ;  /* 0x00000000fffff984 */ /* 0x000fe20000000800 */
[----:B------:R-:W-:Y:S01]  /*38b0*/  @!PT LDS RZ, [RZ] ;  /* 0x00000000fffff984 */ /* 0x000fe20000000800 */
[----:B------:R-:W-:Y:S01]  /*38c0*/  @!PT LDS RZ, [RZ] ;  /* 0x00000000fffff984 */ /* 0x000fe20000000800 */
[----:B------:R3:W-:Y:S06]  /*38d0*/  MEMBAR.ALL.CTA ;  /* 0x0000000000007992 */ /* 0x0007ec0000008000 */
[----:B---3--:R-:W3:Y:S02]  /*38e0*/  FENCE.VIEW.ASYNC.S ;  /* 0x00000000000073c6 */ /* 0x008ee40000000000 */
[----:B---3--:R-:W-:Y:S01]  /*38f0*/  SYNCS.ARRIVE.TRANS64.RED.A1T0 RZ, [UR5], RZ ;  /* 0x000000ffffff79a7 */ /* 0x008fe20008100405 */
[----:B--2---:R-:W-:-:S13]  /*3900*/  LOP3.LUT P1, RZ, R6, 0x1, RZ, 0xc0, !PT ;  /* 0x0000000106ff7812 */ /* 0x004fda000782c0ff */
[----:B------:R-:W-:Y:S05]  /*3910*/  @P1 BRA `(.L_x_50) ;  /* 0xfffffffc00981947 */ /* 0x000fea000383ffff */
[----:B------:R-:W-:-:S04]  /*3920*/  SHF.L.U32 R0, R3, 0x1f, RZ ;  /* 0x0000001f03007819 */ /* 0x000fc800000006ff */
[----:B------:R-:W2:Y:S02]  /*3930*/  SYNCS.PHASECHK.TRANS64 P0, [UR4+0x118], R0 ;  /* 0x00011800ff0075a7 */ /* 0x000ea40008001004 */
[----:B-12---:R-:W-:Y:S05]  /*3940*/  @P0 EXIT ;  /* 0x000000000000094d */ /* 0x006fea0003800000 */
[----:B------:R-:W-:-:S07]  /*3950*/  MOV R0, UR4 ;  /* 0x0000000400007c02 */ /* 0x000fce0008000f00 */
.L_x_51:
[----:B-1----:R-:W-:-:S04]  /*3960*/  SHF.L.U32 R2, R3, 0x1f, RZ ;  /* 0x0000001f03027819 */ /* 0x002fc800000006ff */
[----:B------:R1:W2:Y:S03]  /*3970*/  SYNCS.PHASECHK.TRANS64.TRYWAIT P0, [R0+URZ+0x118], R2 ;  /* 0x00011802000075a7 */ /* 0x0002a600080011ff */
[----:B--2---:R-:W-:Y:S05]  /*3980*/  @!P0 NANOSLEEP.SYNCS 0x989680 ;  /* 0x009896800000895d */ /* 0x004fea0003900000 */
[----:B------:R-:W2:Y:S02]  /*3990*/  @!P0 SYNCS.PHASECHK.TRANS64 P0, [R0+URZ+0x118], R2 ;  /* 0x00011802000085a7 */ /* 0x000ea400080010ff */
[----:B--2---:R-:W-:Y:S05]  /*39a0*/  @P0 EXIT ;  /* 0x000000000000094d */ /* 0x004fea0003800000 */
[----:B------:R-:W-:Y:S05]  /*39b0*/  BRA `(.L_x_51) ;  /* 0xfffffffc00e87947 */ /* 0x000fea000383ffff */
.L_x_47:
[----:B------:R-:W-:-:S09]  /*39c0*/  UISETP.NE.AND UP0, UPT, UR15, URZ, UPT ;  /* 0x000000ff0f00728c */ /* 0x000fd2000bf05270 */
[----:B------:R-:W-:Y:S05]  /*39d0*/  BRA.U UP0, `(.L_x_52) ;  /* 0x0000000d007c7547 */ /* 0x000fea000b800000 */
[----:B------:R-:W2:Y:S01]  /*39e0*/  S2UR UR7, SR_CgaCtaId ;  /* 0x00000000000779c3 */ /* 0x000ea20000008800 */
[----:B------:R-:W-:Y:S01]  /*39f0*/  UMOV UR4, 0x40 ;  /* 0x0000004000047882 */ /* 0x000fe20000000000 */
[----:B------:R-:W-:Y:S01]  /*3a00*/  NOP ;  /* 0x0000000000007918 */ /* 0x000fe20000000000 */
[----:B------:R-:W-:Y:S01]  /*3a10*/  UMOV UR6, 0x400 ;  /* 0x0000040000067882 */ /* 0x000fe20000000000 */
[----:B--2---:R-:W-:Y:S02]  /*3a20*/  ULEA UR5, UR7, UR4, 0x18 ;  /* 0x0000000407057291 */ /* 0x004fe4000f8ec0ff */
[----:B------:R-:W-:-:S07]  /*3a30*/  ULEA UR6, UR7, UR6, 0x18 ;  /* 0x0000000607067291 */ /* 0x000fce000f8ec0ff */
[----:B------:R-:W2:Y:S02]  /*3a40*/  LDS.U8 R0, [UR5+0x1c] ;  /* 0x00001c05ff007984 */ /* 0x000ea40008000000 */
[----:B--2---:R-:W-:-:S13]  /*3a50*/  ISETP.NE.AND P0, PT, R0, RZ, PT ;  /* 0x000000ff0000720c */ /* 0x004fda0003f05270 */
[----:B------:R-:W-:Y:S05]  /*3a60*/  @P0 BRA `(.L_x_53) ;  /* 0x0000000000580947 */ /* 0x000fea0003800000 */
[----:B------:R-:W-:-:S13]  /*3a70*/  ELECT P0, URZ, PT ;  /* 0x0000000000ff782f */ /* 0x000fda0003800000 */
[----:B------:R-:W-:Y:S05]  /*3a80*/  @!P0 BRA `(.L_x_54) ;  /* 0x0000000000608947 */ /* 0x000fea0003800000 */
[----:B------:R-:W-:Y:S01]  /*3a90*/  UMOV UR4, 0x10 ;  /* 0x0000001000047882 */ /* 0x000fe20000000000 */
[----:B------:R-:W-:Y:S01]  /*3aa0*/  HFMA2 R0, -RZ, RZ, 0, 5.9604644775390625e-08 ;  /* 0x00000001ff007431 */ /* 0x000fe200000001ff */
[----:B------:R-:W-:-:S03]  /*3ab0*/  MOV R2, 0xffff ;  /* 0x0000ffff00027802 */ /* 0x000fc60000000f00 */
[----:B------:R-:W-:Y:S04]  /*3ac0*/  DEPBAR.LE SB2, 0x36 ;  /* 0x0000ad800000791a */ /* 0x000fe80000000000 */
[----:B------:R-:W2:Y:S02]  /*3ad0*/  UTCATOMSWS.FIND_AND_SET.ALIGN UP0, UR4, UR4 ;  /* 0x00000004000475e3 */ /* 0x000ea40008000800 */
[----:B--2---:R-:W-:Y:S01]  /*3ae0*/  MOV R3, UR4 ;  /* 0x0000000400037c02 */ /* 0x004fe20008000f00 */
[----:B------:R-:W-:Y:S06]  /*3af0*/  BRA.U UP0, `(.L_x_55) ;  /* 0x0000000100187547 */ /* 0x000fec000b800000 */
.L_x_56:
[----:B------:R-:W-:Y:S05]  /*3b00*/  NANOSLEEP 0x64 ;  /* 0x000000640000795d */ /* 0x000fea0003800000 */
[----:B------:R-:W-:-:S05]  /*3b10*/  UMOV UR4, 0x10 ;  /* 0x0000001000047882 */ /* 0x000fca0000000000 */
[----:B------:R-:W-:Y:S04]  /*3b20*/  DEPBAR.LE SB2, 0x36 ;  /* 0x0000ad800000791a */ /* 0x000fe80000000000 */
[----:B------:R-:W2:Y:S02]  /*3b30*/  UTCATOMSWS.FIND_AND_SET.ALIGN UP0, UR4, UR4 ;  /* 0x00000004000475e3 */ /* 0x000ea40008000800 */
[----:B--2---:R-:W-:Y:S01]  /*3b40*/  MOV R3, UR4 ;  /* 0x0000000400037c02 */ /* 0x004fe20008000f00 */
[----:B------:R-:W-:Y:S05]  /*3b50*/  BRA.U !UP0, `(.L_x_56) ;  /* 0xfffffffd08e87547 */ /* 0x000fea000b83ffff */
.L_x_55:
[-C--:B------:R-:W-:Y:S02]  /*3b60*/  SHF.L.U32 R2, R2, R3.reuse, RZ ;  /* 0x0000000302027219 */ /* 0x080fe400000006ff */
[----:B------:R-:W-:Y:S01]  /*3b70*/  SHF.L.U32 R0, R0, R3, RZ ;  /* 0x0000000300007219 */ /* 0x000fe200000006ff */
[----:B------:R-:W-:Y:S02]  /*3b80*/  IMAD.SHL.U32 R3, R3, 0x20, RZ ;  /* 0x0000002003037824 */ /* 0x000fe400078e00ff */
[----:B------:R2:W-:Y:S04]  /*3b90*/  ATOMS.OR RZ, [UR5+0x14], R2 ;  /* 0x00001402ffff798c */ /* 0x0005e8000b000005 */
[----:B------:R2:W-:Y:S04]  /*3ba0*/  ATOMS.OR RZ, [UR5+0x18], R0 ;  /* 0x00001800ffff798c */ /* 0x0005e8000b000005 */
[----:B------:R2:W-:Y:S01]  /*3bb0*/  STS [UR6+0x160], R3 ;  /* 0x00016003ff007988 */ /* 0x0005e20008000806 */
[----:B------:R-:W-:Y:S05]  /*3bc0*/  BRA `(.L_x_54) ;  /* 0x0000000000107947 */ /* 0x000fea0003800000 */
.L_x_53:
[----:B------:R-:W-:Y:S02]  /*3bd0*/  MOV R0, 0xffffffff ;  /* 0xffffffff00007802 */ /* 0x000fe40000000f00 */
[----:B------:R-:W-:-:S03]  /*3be0*/  MOV R2, 0x3c10 ;  /* 0x00003c1000027802 */ /* 0x000fc60000000f00 */
[----:B------:R2:W-:Y:S04]  /*3bf0*/  STS [UR6+0x160], R0 ;  /* 0x00016000ff007988 */ /* 0x0005e80008000806 */
[----:B-12--5:R-:W-:Y:S05]  /*3c00*/  CALL.REL.NOINC `($__internal_1_$__cuda_sm10x_tcgen05_guardrail_trap_phase_invalid_during_alloc) ;  /* 0x0000005800b47944 */ /* 0x026fea0003c00000 */
.L_x_54:
[----:B------:R-:W-:Y:S05]  /*3c10*/  WARPSYNC.ALL ;  /* 0x0000000000007948 */ /* 0x000fea0003800000 */
[----:B------:R-:W3:Y:S01]  /*3c20*/  S2UR UR4, SR_CgaCtaId ;  /* 0x00000000000479c3 */ /* 0x000ee20000008800 */
[----:B------:R-:W-:Y:S01]  /*3c30*/  UMOV UR21, 0x400 ;  /* 0x0000040000157882 */ /* 0x000fe20000000000 */
[----:B------:R-:W-:-:S06]  /*3c40*/  NOP ;  /* 0x0000000000007918 */ /* 0x000fcc0000000000 */
[----:B------:R-:W-:Y:S06]  /*3c50*/  BAR.ARV 0x6, 0xa0 ;  /* 0x0182800000007b1d */ /* 0x000fec0000002000 */
[----:B------:R-:W4:Y:S01]  /*3c60*/  LDCU UR5, c[0x0][0x394] ;  /* 0x00007280ff0577ac */ /* 0x000f220008000800 */
[----:B------:R-:W-:Y:S01]  /*3c70*/  IMAD.MOV.U32 R10, RZ, RZ, 0x1 ;  /* 0x00000001ff0a7424 */ /* 0x000fe200078e00ff */
[----:B------:R-:W-:Y:S01]  /*3c80*/  CS2R R8, SRZ ;  /* 0x0000000000087805 */ /* 0x000fe2000001ff00 */
[----:B------:R-:W-:Y:S01]  /*3c90*/  UMOV UR24, URZ ;  /* 0x000000ff00187c82 */ /* 0x000fe20008000000 */
[----:B------:R-:W-:Y:S01]  /*3ca0*/  UMOV UR18, URZ ;  /* 0x000000ff00127c82 */ /* 0x000fe20008000000 */
[----:B------:R-:W-:Y:S01]  /*3cb0*/  UMOV UR32, 0x0 ;  /* 0x0000000000207882 */ /* 0x000fe20000000000 */
[----:B------:R-:W-:Y:S01]  /*3cc0*/  UMOV UR33, 0x4118490 ;  /* 0x0411849000217882 */ /* 0x000fe20000000000 */
[----:B------:R-:W-:Y:S01]  /*3cd0*/  UMOV UR30, 0x0 ;  /* 0x00000000001e7882 */ /* 0x000fe20000000000 */
[----:B------:R-:W-:Y:S01]  /*3ce0*/  UMOV UR31, 0x4118490 ;  /* 0x04118490001f7882 */ /* 0x000fe20000000000 */
[----:B---3--:R-:W-:Y:S01]  /*3cf0*/  ULEA UR21, UR4, UR21, 0x18 ;  /* 0x0000001504157291 */ /* 0x008fe2000f8ec0ff */
[----:B------:R-:W3:Y:S03]  /*3d00*/  LDCU UR4, c[0x0][0x394] ;  /* 0x00007280ff0477ac */ /* 0x000ee60008000800 */
[----:B------:R-:W-:-:S02]  /*3d10*/  UIADD3 UR23, UPT, UPT, UR21, 0x3400, URZ ;  /* 0x0000340015177890 */ /* 0x000fc4000fffe0ff */
[----:B------:R-:W-:-:S03]  /*3d20*/  UIADD3 UR35, UPT, UPT, UR21, 0x118, URZ ;  /* 0x0000011815237890 */ /* 0x000fc6000fffe0ff */
[----:B------:R-:W2:Y:S01]  /*3d30*/  LDS R11, [UR21+0x160] ;  /* 0x00016015ff0b7984 */ /* 0x000ea20008000800 */
[----:B------:R-:W-:Y:S02]  /*3d40*/  USHF.R.U32.HI UR23, URZ, 0x4, UR23 ;  /* 0x00000004ff177899 */ /* 0x000fe40008011617 */
[----:B------:R-:W-:Y:S02]  /*3d50*/  UPRMT UR35, URZ, 0x654, UR35 ;  /* 0x00000654ff237896 */ /* 0x000fe40008000023 */
[----:B------:R-:W-:Y:S02]  /*3d60*/  ULOP3.LUT UR23, UR23, 0x3fff, URZ, 0xc0, !UPT ;  /* 0x00003fff17177892 */ /* 0x000fe4000f8ec0ff */
[----:B----4-:R-:W-:Y:S01]  /*3d70*/  UISETP.GE.AND UP4, UPT, UR5, 0x1, UPT ;  /* 0x000000010500788c */ /* 0x010fe2000bf86270 */
[----:B------:R-:W-:Y:S01]  /*3d80*/  UMOV UR28, 0x0 ;  /* 0x00000000001c7882 */ /* 0x000fe20000000000 */
[----:B------:R-:W-:Y:S01]  /*3d90*/  UMOV UR29, 0x4118490 ;  /* 0x04118490001d7882 */ /* 0x000fe20000000000 */
[----:B---3--:R-:W-:Y:S01]  /*3da0*/  UIADD3 UR4, UPT, UPT, UR4, 0x3f, URZ ;  /* 0x0000003f04047890 */ /* 0x008fe2000fffe0ff */
[----:B------:R-:W-:Y:S01]  /*3db0*/  UMOV UR26, 0x0 ;  /* 0x00000000001a7882 */ /* 0x000fe20000000000 */
[----:B------:R-:W-:-:S02]  /*3dc0*/  UMOV UR27, 0x4118490 ;  /* 0x04118490001b7882 */ /* 0x000fc40000000000 */
[----:B------:R-:W-:-:S04]  /*3dd0*/  USHF.R.S32.HI UR34, URZ, 0x1f, UR4 ;  /* 0x0000001fff227899 */ /* 0x000fc80008011404 */
[----:B------:R-:W-:Y:S02]  /*3de0*/  ULEA.HI UR34, UR34, UR4, URZ, 0x6 ;  /* 0x0000000422227291 */ /* 0x000fe4000f8f30ff */
[----:B------:R-:W-:Y:S02]  /*3df0*/  UIADD3 UR4, UPT, UPT, UR21, 0x1d400, URZ ;  /* 0x0001d40015047890 */ /* 0x000fe4000fffe0ff */
[----:B------:R-:W-:Y:S02]  /*3e00*/  USHF.R.S32.HI UR34, URZ, 0x6, UR34 ;  /* 0x00000006ff227899 */ /* 0x000fe40008011422 */
[----:B------:R-:W-:Y:S02]  /*3e10*/  USHF.R.U32.HI UR4, URZ, 0x4, UR4 ;  /* 0x00000004ff047899 */ /* 0x000fe40008011604 */
[----:B------:R-:W-:Y:S02]  /*3e20*/  UISETP.LT.AND UP0, UPT, UR34, 0x1, UPT ;  /* 0x000000012200788c */ /* 0x000fe4000bf01270 */
[----:B------:R-:W-:-:S02]  /*3e30*/  ULOP3.LUT UR22, UR4, 0x3fff, URZ, 0xc0, !UPT ;  /* 0x00003fff04167892 */ /* 0x000fc4000f8ec0ff */
[----:B------:R-:W-:-:S04]  /*3e40*/  USEL UR36, UR34, 0x1, !UP0 ;  /* 0x0000000122247887 */ /* 0x000fc8000c000000 */
[----:B------:R-:W-:Y:S01]  /*3e50*/  UIADD3 UR36, UPT, UPT, -UR36, URZ, URZ ;  /* 0x000000ff24247290 */ /* 0x000fe2000fffe1ff */
[C---:B--2---:R-:W-:Y:S01]  /*3e60*/  VIADD R3, R11.reuse, 0x40 ;  /* 0x000000400b037836 */ /* 0x044fe20000000000 */
[----:B------:R-:W-:-:S04]  /*3e70*/  LOP3.LUT R2, R11, 0xffff, RZ, 0xc0, !PT ;  /* 0x0000ffff0b027812 */ /* 0x000fc800078ec0ff */
[----:B------:R-:W-:-:S05]  /*3e80*/  LOP3.LUT R3, R3, 0xffff, RZ, 0xc0, !PT ;  /* 0x0000ffff03037812 */ /* 0x000fca00078ec0ff */
[----:B------:R2:W-:Y:S02]  /*3e90*/  STL.64 [R1], R2 ;  /* 0x0000000201007387 */ /* 0x0005e40000100a00 */
.L_x_63:
[----:B--2---:R-:W-:-:S04]  /*3ea0*/  SHF.L.U32 R2, R9, 0x1f, RZ ;  /* 0x0000001f09027819 */ /* 0x004fc800000006ff */
[----:B------:R-:W2:Y:S02]  /*3eb0*/  SYNCS.PHASECHK.TRANS64.TRYWAIT P0, [UR21+0x110], R2 ;  /* 0x00011002ff0075a7 */ /* 0x000ea40008001115 */
[----:B--23--:R-:W-:Y:S05]  /*3ec0*/  @!P0 BRA `(.L_x_57) ;  /* 0x0000005000a08947 */ /* 0x00cfea0003800000 */
.L_x_150:
[----:B------:R-:W3:Y:S01]  /*3ed0*/  LDS.128 R4, [UR21+0x150] ;  /* 0x00015015ff047984 */ /* 0x000ee20008000c00 */
[----:B------:R-:W-:Y:S01]  /*3ee0*/  ULEA UR25, UR24, UR21, 0x3 ;  /* 0x0000001518197291 */ /* 0x000fe2000f8e18ff */
[----:B--2---:R-:W-:Y:S01]  /*3ef0*/  SHF.L.U32 R2, R10, 0x1f, RZ ;  /* 0x0000001f0a027819 */ /* 0x004fe200000006ff */
[----:B------:R-:W-:Y:S01]  /*3f00*/  @!PT LDS RZ, [RZ] ;  /* 0x00000000fffff984 */ /* 0x000fe20000000800 */
[----:B------:R-:W-:Y:S01]  /*3f10*/  @!PT LDS RZ, [RZ] ;  /* 0x00000000fffff984 */ /* 0x000fe20000000800 */
[----:B------:R-:W-:Y:S01]  /*3f20*/  @!PT LDS RZ, [RZ] ;  /* 0x00000000fffff984 */ /* 0x000fe20000000800 */
[----:B------:R-:W-:Y:S01]  /*3f30*/  @!PT LDS RZ, [RZ] ;  /* 0x00000000fffff984 */ /* 0x000fe20000000800 */
[----:B------:R2:W-:Y:S06]  /*3f40*/  MEMBAR.ALL.CTA ;  /* 0x0000000000007992 */ /* 0x0005ec0000008000 */
[----:B--2---:R-:W2:Y:S02]  /*3f50*/  FENCE.VIEW.ASYNC.S ;  /* 0x00000000000073c6 */ /* 0x004ea40000000000 */
[----:B--2---:R-:W-:Y:S01]  /*3f60*/  SYNCS.ARRIVE.TRANS64.RED.A1T0 RZ, [UR35], RZ ;  /* 0x000000ffffff79a7 */ /* 0x004fe20008100423 */
[----:B------:R-:W2:Y:S02]  /*3f70*/  SYNCS.PHASECHK.TRANS64.TRYWAIT P0, [UR25+0x130], R2 ;  /* 0x00013002ff0075a7 */ /* 0x000ea40008001119 */
[----:B--23--:R-:W-:Y:S05]  /*3f80*/  @!P0 BRA `(.L_x_58) ;  /* 0x0000005000888947 */ /* 0x00cfea0003800000 */
.L_x_152:
[----:B------:R-:W-:Y:S05]  /*3f90*/  BRA.U !UP4, `(.L_x_59) ;  /* 0x000000010cf87547 */ /* 0x000fea000b800000 */
[----:B--2---:R-:W-:Y:S01]  /*3fa0*/  IMAD.U32 R0, RZ, RZ, UR24 ;  /* 0x00000018ff007e24 */ /* 0x004fe2000f8e00ff */
[----:B------:R-:W-:-:S04]  /*3fb0*/  ULEA UR4, UR18, UR21, 0x3 ;  /* 0x0000001512047291 */ /* 0x000fc8000f8e18ff */
[----:B------:R-:W-:-:S05]  /*3fc0*/  LEA R0, R0, R1, 0x2 ;  /* 0x0000000100007211 */ /* 0x000fca00078e10ff */
[----:B------:R2:W5:Y:S01]  /*3fd0*/  LDL R2, [R0] ;  /* 0x0000000000027983 */ /* 0x0005620000100800 */
[----:B------:R-:W-:Y:S01]  /*3fe0*/  UPLOP3.LUT UP2, UPT, UPT, UPT, UPT, 0x40, 0x4 ;  /* 0x000000000004789c */ /* 0x000fe20003f4e870 */
[----:B------:R-:W-:Y:S01]  /*3ff0*/  UMOV UR20, UR36 ;  /* 0x0000002400147c82 */ /* 0x000fe20008000000 */
[----:B------:R-:W-:Y:S01]  /*4000*/  UMOV UR19, UR34 ;  /* 0x0000002200137c82 */ /* 0x000fe20008000000 */
[----:B------:R-:W-:Y:S01]  /*4010*/  UMOV UR5, UR18 ;  /* 0x0000001200057c82 */ /* 0x000fe20008000000 */
[----:B--2---:R-:W-:-:S04]  /*4020*/  SHF.L.U32 R0, R8, 0x1f, RZ ;  /* 0x0000001f08007819 */ /* 0x004fc800000006ff */
[----:B------:R2:W3:Y:S03]  /*4030*/  SYNCS.PHASECHK.TRANS64.TRYWAIT P2, [UR4], R0 ;  /* 0x00000000ff0075a7 */ /* 0x0004e60008041104 */
.L_x_62:
[----:B------:R-:W-:Y:S02]  /*4040*/  UIADD3 UR20, UPT, UPT, UR20, 0x1, URZ ;  /* 0x0000000114147890 */ /* 0x000fe4000fffe0ff */
[----:B------:R-:W-:Y:S02]  /*4050*/  ULEA UR17, UR5, UR21, 0x3 ;  /* 0x0000001505117291 */ /* 0x000fe4000f8e18ff */
[----:B------:R-:W-:Y:S01]  /*4060*/  UISETP.NE.AND UP3, UPT, UR20, URZ, UPT ;  /* 0x000000ff1400728c */ /* 0x000fe2000bf65270 */
[----:B--234-:R-:W-:Y:S10]  /*4070*/  @P2 BRA `(.L_x_60) ;  /* 0x00000000000c2947 */ /* 0x01cff40003800000 */
[----:B------:R-:W-:Y:S04]  /*4080*/  SHF.L.U32 R3, R8, 0x1f, RZ ;  /* 0x0000001f08037819 */ /* 0x000fe800000006ff */
[----:B------:R-:W3:Y:S02]  /*4090*/  SYNCS.PHASECHK.TRANS64.TRYWAIT P0, [UR17], R3 ;  /* 0x00000003ff0075a7 */ /* 0x000ee40008001111 */
[----:B---3--:R-:W-:Y:S05]  /*40a0*/  @!P0 BRA `(.L_x_61) ;  /* 0x0000005000588947 */ /* 0x008fea0003800000 */
.L_x_60:
[----:B------:R-:W-:Y:S01]  /*40b0*/  UISETP.NE.AND UP0, UPT, UR19, 0x1, UPT ;  /* 0x000000011300788c */ /* 0x000fe2000bf05270 */
[----:B------:R-:W-:Y:S01]  /*40c0*/  PLOP3.LUT P2, PT, PT, PT, PT, 0x80, 0x8 ;  /* 0x000000000008781c */ /* 0x000fe20003f4f070 */
[----:B------:R-:W-:Y:S01]  /*40d0*/  UIADD3 UR4, UPT, UPT, UR5, 0x1, URZ ;  /* 0x0000000105047890 */ /* 0x000fe2000fffe0ff */
[----:B------:R-:W-:Y:S11]  /*40e0*/  ELECT P1, URZ, PT ;  /* 0x0000000000ff782f */ /* 0x000ff60003820000 */
[----:B------:R-:W-:Y:S02]  /*40f0*/  @!UPT UIADD3 URZ, UPT, UPT, URZ, URZ, URZ ;  /* 0x000000fffffff290 */ /* 0x000fe4000fffe0ff */
[----:B-----5:R-:W-:Y:S01]  /*4100*/  @P1 R2UR.BROADCAST UR8, R2 ;  /* 0x00000000020812ca */ /* 0x020fe200008e0000 */
[----:B------:R-:W-:Y:S01]  /*4110*/  UISETP.NE.AND UP1, UPT, UR4, 0xd, UPT ;  /* 0x0000000d0400788c */ /* 0x000fe2000bf25270 */
[----:B------:R-:W-:Y:S01]  /*4120*/  PLOP3.LUT P0, PT, PT, PT, UP0, 0x80, 0x8 ;  /* 0x000000000008781c */ /* 0x000fe20003f0f008 */
[----:B------:R-:W-:Y:S02]  /*4130*/  ULEA UR10, UR5, UR23, 0x9 ;  /* 0x00000017050a7291 */ /* 0x000fe4000f8e48ff */
[----:B------:R-:W-:Y:S02]  /*4140*/  USEL UR6, URZ, 0x1, UP1 ;  /* 0x00000001ff067887 */ /* 0x000fe40008800000 */
[----:B------:R-:W-:Y:S02]  /*4150*/  USEL UR18, UR4, URZ, UP1 ;  /* 0x000000ff04127287 */ /* 0x000fe40008800000 */
[----:B------:R-:W-:Y:S02]  /*4160*/  ULEA UR14, UR5, UR22, 0x9 ;  /* 0x00000016050e7291 */ /* 0x000fe4000f8e48ff */
[----:B------:R-:W-:Y:S01]  /*4170*/  @UP0 ULEA UR4, UR18, UR21, 0x3 ;  /* 0x0000001512040291 */ /* 0x000fe2000f8e18ff */
[----:B------:R-:W-:Y:S01]  /*4180*/  LOP3.LUT R8, R8, UR6, RZ, 0x3c, !PT ;  /* 0x0000000608087c12 */ /* 0x000fe2000f8e3cff */
[----:B------:R-:W-:Y:S02]  /*4190*/  UIADD3 UR6, UPT, UPT, UR10, 0x80, URZ ;  /* 0x000000800a067890 */ /* 0x000fe4000fffe0ff */
[----:B------:R-:W-:Y:S01]  /*41a0*/  UIADD3 UR12, UPT, UPT, UR10, 0x100, URZ ;  /* 0x000001000a0c7890 */ /* 0x000fe2000fffe0ff */
[----:B--2---:R-:W-:Y:S01]  /*41b0*/  @P0 SHF.L.U32 R0, R8, 0x1f, RZ ;  /* 0x0000001f08000819 */ /* 0x004fe200000006ff */
[----:B------:R-:W-:Y:S01]  /*41c0*/  UIADD3 UR19, UPT, UPT, UR19, -0x1, URZ ;  /* 0xffffffff13137890 */ /* 0x000fe2000fffe0ff */
[----:B------:R-:W-:Y:S02]  /*41d0*/  UMOV UR11, 0x40004040 ;  /* 0x40004040000b7882 */ /* 0x000fe40000000000 */
[----:B------:R4:W2:Y:S01]  /*41e0*/  @P0 SYNCS.PHASECHK.TRANS64.TRYWAIT P2, [UR4], R0 ;  /* 0x00000000ff0005a7 */ /* 0x0008a20008041104 */
[----:B------:R-:W-:Y:S11]  /*41f0*/  ELECT P0, URZ, PT ;  /* 0x0000000000ff782f */ /* 0x000ff60003800000 */
[----:B------:R-:W-:Y:S02]  /*4200*/  @!UPT UIADD3 URZ, UPT, UPT, URZ, URZ, URZ ;  /* 0x000000fffffff290 */ /* 0x000fe4000fffe0ff */
[C---:B------:R-:W-:Y:S01]  /*4210*/  @P0 R2UR.BROADCAST UR16, R2.reuse ;  /* 0x00000000021002ca */ /* 0x040fe200008e0000 */
[----:B------:R-:W-:Y:S01]  /*4220*/  UIADD3 UR4, UPT, UPT, UR14, 0x80, URZ ;  /* 0x000000800e047890 */ /* 0x000fe2000fffe0ff */
[----:B------:R-:W-:Y:S01]  /*4230*/  ELECT P0, URZ, PT ;  /* 0x0000000000ff782f */ /* 0x000fe20003800000 */
[----:B------:R-:W-:Y:S01]  /*4240*/  UMOV UR15, 0x40004040 ;  /* 0x40004040000f7882 */ /* 0x000fe20000000000 */
[----:B------:R-:W-:Y:S01]  /*4250*/  UMOV UR7, 0x40004040 ;  /* 0x4000404000077882 */ /* 0x000fe20000000000 */
[----:B------:R3:W-:Y:S01]  /*4260*/  UTCHMMA gdesc[UR10], gdesc[UR14], tmem[UR8], tmem[UR32], idesc[UR33], UP2 ;  /* 0x00ff200e0a0075ea */ /* 0x0007e20009000008 */
[----:B------:R-:W-:Y:S01]  /*4270*/  UPLOP3.LUT UP2, UPT, UPT, UPT, UPT, 0x80, 0x8 ;  /* 0x000000000008789c */ /* 0x000fe20003f4f070 */
[----:B------:R-:W-:Y:S01]  /*4280*/  UMOV UR5, 0x40004040 ;  /* 0x4000404000057882 */ /* 0x000fe20000000000 */
[----:B------:R-:W-:Y:S01]  /*4290*/  UMOV UR13, 0x40004040 ;  /* 0x40004040000d7882 */ /* 0x000fe20000000000 */
[----:B------:R-:W-:Y:S04]  /*42a0*/  UMOV UR9, 0x40004040 ;  /* 0x4000404000097882 */ /* 0x000fe80000000000 */
[----:B------:R1:W-:Y:S01]  /*42b0*/  UTCHMMA gdesc[UR6], gdesc[UR4], tmem[UR16], tmem[UR30], idesc[UR31], UPT ;  /* 0x00ff1e04060075ea */ /* 0x0003e2000b800010 */
[----:B---3--:R-:W-:Y:S01]  /*42c0*/  UIADD3 UR8, UPT, UPT, UR14, 0x100, URZ ;  /* 0x000001000e087890 */ /* 0x008fe2000fffe0ff */
[C---:B------:R-:W-:Y:S02]  /*42d0*/  @P0 R2UR.BROADCAST UR15, R2.reuse ;  /* 0x00000000020f02ca */ /* 0x040fe400008e0000 */
[----:B------:R-:W-:Y:S01]  /*42e0*/  ELECT P0, URZ, PT ;  /* 0x0000000000ff782f */ /* 0x000fe20003800000 */
[----:B------:R-:W-:Y:S02]  /*42f0*/  UIADD3 UR10, UPT, UPT, UR10, 0x180, URZ ;  /* 0x000001800a0a7890 */ /* 0x000fe4000fffe0ff */
[----:B-1----:R-:W-:Y:S10]  /*4300*/  UIADD3 UR6, UPT, UPT, UR14, 0x180, URZ ;  /* 0x000001800e067890 */ /* 0x002ff4000fffe0ff */
[----:B------:R-:W-:Y:S01]  /*4310*/  @P0 R2UR.BROADCAST UR14, R2 ;  /* 0x00000000020e02ca */ /* 0x000fe200008e0000 */
[----:B------:R-:W-:Y:S01]  /*4320*/  UIADD3 UR4, UPT, UPT, UR17, 0x68, URZ ;  /* 0x0000006811047890 */ /* 0x000fe2000fffe0ff */
[----:B------:R-:W-:Y:S01]  /*4330*/  UMOV UR5, UR18 ;  /* 0x0000001200057c82 */ /* 0x000fe20008000000 */
[----:B------:R4:W-:Y:S10]  /*4340*/  UTCHMMA gdesc[UR12], gdesc[UR8], tmem[UR15], tmem[UR28], idesc[UR29], UPT ;  /* 0x00ff1c080c0075ea */ /* 0x0009f4000b80000f */
[----:B------:R4:W-:Y:S01]  /*4350*/  UTCHMMA gdesc[UR10], gdesc[UR6], tmem[UR14], tmem[UR26], idesc[UR27], UPT ;  /* 0x00ff1a060a0075ea */ /* 0x0009e2000b80000e */
[----:B------:R4:W-:Y:S01]  /*4360*/  UTCBAR [UR4], URZ ;  /* 0x000000ff040073e9 */ /* 0x0009e200080000ff */
[----:B------:R-:W-:Y:S05]  /*4370*/  BRA.U UP3, `(.L_x_62) ;  /* 0xfffffffd03307547 */ /* 0x000fea000b83ffff */
.L_x_59:
[----:B----4-:R-:W-:Y:S01]  /*4380*/  UIADD3 UR4, UPT, UPT, UR24, 0x1, URZ ;  /* 0x0000000118047890 */ /* 0x010fe2000fffe0ff */
[----:B------:R-:W-:Y:S01]  /*4390*/  LOP3.LUT P0, RZ, R6, 0x1, RZ, 0xc0, !PT ;  /* 0x0000000106ff7812 */ /* 0x000fe2000780c0ff */
[----:B------:R-:W-:Y:S01]  /*43a0*/  UIADD3 UR5, UPT, UPT, UR25, 0x120, URZ ;  /* 0x0000012019057890 */ /* 0x000fe2000fffe0ff */
[----:B------:R-:W-:Y:S01]  /*43b0*/  LOP3.LUT R9, R9, 0x1, RZ, 0x3c, !PT ;  /* 0x0000000109097812 */ /* 0x000fe200078e3cff */
[----:B------:R-:W-:-:S04]  /*43c0*/  UISETP.NE.AND UP0, UPT, UR4, 0x2, UPT ;  /* 0x000000020400788c */ /* 0x000fc8000bf05270 */
[----:B------:R-:W-:Y:S02]  /*43d0*/  USEL UR6, URZ, 0x1, UP0 ;  /* 0x00000001ff067887 */ /* 0x000fe40008000000 */
[----:B------:R-:W-:Y:S01]  /*43e0*/  USEL UR24, UR4, URZ, UP0 ;  /* 0x000000ff04187287 */ /* 0x000fe20008000000 */
[----:B------:R3:W-:Y:S03]  /*43f0*/  UTCBAR [UR5], URZ ;  /* 0x000000ff050073e9 */ /* 0x0007e600080000ff */
[----:B------:R-:W-:Y:S01]  /*4400*/  LOP3.LUT R10, R10, UR6, RZ, 0x3c, !PT ;  /* 0x000000060a0a7c12 */ /* 0x000fe2000f8e3cff */
[----:B------:R-:W-:Y:S07]  /*4410*/  @P0 BRA `(.L_x_63) ;  /* 0xfffffff800a00947 */ /* 0x000fee000383ffff */
[----:B------:R-:W4:Y:S01]  /*4420*/  S2UR UR6, SR_CgaCtaId ;  /* 0x00000000000679c3 */ /* 0x000f220000008800 */
[----:B------:R-:W-:Y:S01]  /*4430*/  ELECT P0, URZ, PT ;  /* 0x0000000000ff782f */ /* 0x000fe20003800000 */
[----:B--2---:R-:W-:Y:S01]  /*4440*/  IMAD.MOV.U32 R0, RZ, RZ, 0x1 ;  /* 0x00000001ff007424 */ /* 0x004fe200078e00ff */
[----:B------:R-:W-:Y:S01]  /*4450*/  UIADD3 UR21, UPT, UPT, UR21, 0x130, URZ ;  /* 0x0000013015157890 */ /* 0x000fe2000fffe0ff */
[----:B------:R-:W-:Y:S01]  /*4460*/  SHF.L.U32 R2, R10, 0x1f, RZ ;  /* 0x0000001f0a027819 */ /* 0x000fe200000006ff */
[----:B------:R-:W-:-:S03]  /*4470*/  UMOV UR4, 0x40 ;  /* 0x0000004000047882 */ /* 0x000fc60000000000 */
[----:B------:R-:W-:Y:S01]  /*4480*/  UVIRTCOUNT.DEALLOC.SMPOOL 0x80 ;  /* 0x000000800000784c */ /* 0x000fe20000000000 */
[----:B----4-:R-:W-:Y:S02]  /*4490*/  ULEA UR6, UR6, UR4, 0x18 ;  /* 0x0000000406067291 */ /* 0x010fe4000f8ec0ff */
[----:B------:R-:W-:-:S07]  /*44a0*/  ULEA UR4, UR24, UR21, 0x3 ;  /* 0x0000001518047291 */ /* 0x000fce000f8e18ff */
[----:B------:R2:W-:Y:S02]  /*44b0*/  @P0 STS.U8 [UR6+0x1c], R0 ;  /* 0x00001c00ff000988 */ /* 0x0005e40008000006 */
[----:B------:R-:W4:Y:S02]  /*44c0*/  SYNCS.PHASECHK.TRANS64.TRYWAIT P0, [UR4], R2 ;  /* 0x00000002ff0075a7 */ /* 0x000f240008001104 */
[----:B--2-4-:R-:W-:Y:S05]  /*44d0*/  @!P0 BRA `(.L_x_64) ;  /* 0x0000004c00648947 */ /* 0x014fea0003800000 */
.L_x_155:
[----:B------:R-:W-:-:S04]  /*44e0*/  UIADD3 UR4, UPT, UPT, UR24, 0x1, URZ ;  /* 0x0000000118047890 */ /* 0x000fc8000fffe0ff */
[----:B------:R-:W-:-:S04]  /*44f0*/  UISETP.NE.AND UP0, UPT, UR4, 0x2, UPT ;  /* 0x000000020400788c */ /* 0x000fc8000bf05270 */
[----:B---3--:R-:W-:Y:S02]  /*4500*/  USEL UR5, URZ, 0x1, UP0 ;  /* 0x00000001ff057887 */ /* 0x008fe40008000000 */
[----:B------:R-:W-:-:S04]  /*4510*/  USEL UR4, UR4, URZ, UP0 ;  /* 0x000000ff04047287 */ /* 0x000fc80008000000 */
[----:B------:R-:W-:Y:S01]  /*4520*/  ULEA UR4, UR4, UR21, 0x3 ;  /* 0x0000001504047291 */ /* 0x000fe2000f8e18ff */
[----:B--2---:R-:W-:-:S04]  /*4530*/  LOP3.LUT R2, R10, UR5, RZ, 0x3c, !PT ;  /* 0x000000050a027c12 */ /* 0x004fc8000f8e3cff */
[----:B------:R-:W-:-:S04]  /*4540*/  SHF.L.U32 R2, R2, 0x1f, RZ ;  /* 0x0000001f02027819 */ /* 0x000fc800000006ff */
[----:B------:R-:W2:Y:S02]  /*4550*/  SYNCS.PHASECHK.TRANS64.TRYWAIT P0, [UR4], R2 ;  /* 0x00000002ff0075a7 */ /* 0x000ea40008001104 */
[----:B--2---:R-:W-:Y:S05]  /*4560*/  @!P0 BRA `(.L_x_65) ;  /* 0x0000004c00588947 */ /* 0x004fea0003800000 */
.L_x_157:
[----:B------:R-:W-:Y:S01]  /*4570*/  NOP ;  /* 0x0000000000007918 */ /* 0x000fe20000000000 */
[----:B--2---:R-:W2:Y:S01]  /*4580*/  LDS R0, [UR6+0x14] ;  /* 0x00001406ff007984 */ /* 0x004ea20008000800 */
[----:B------:R-:W-:Y:S01]  /*4590*/  LOP3.LUT R3, R11, 0xffff, RZ, 0xc0, !PT ;  /* 0x0000ffff0b037812 */ /* 0x000fe200078ec0ff */
[----:B------:R-:W-:-:S03]  /*45a0*/  IMAD.MOV.U32 R2, RZ, RZ, 0xffff ;  /* 0x0000ffffff027424 */ /* 0x000fc600078e00ff */
[----:B------:R-:W-:-:S04]  /*45b0*/  SHF.R.U32.HI R3, RZ, 0x5, R3 ;  /* 0x00000005ff037819 */ /* 0x000fc80000011603 */
[----:B------:R-:W-:-:S04]  /*45c0*/  SHF.L.U32 R2, R2, R3, RZ ;  /* 0x0000000302027219 */ /* 0x000fc800000006ff */
[----:B--2---:R-:W-:-:S04]  /*45d0*/  LOP3.LUT R0, R0, R2, RZ, 0xc0, !PT ;  /* 0x0000000200007212 */ /* 0x004fc800078ec0ff */
[----:B------:R-:W-:Y:S01]  /*45e0*/  ISETP.NE.AND P0, PT, R0, R2, PT ;  /* 0x000000020000720c */ /* 0x000fe20003f05270 */
[----:B------:R-:W-:-:S05]  /*45f0*/  IMAD.MOV.U32 R0, RZ, RZ, 0x1 ;  /* 0x00000001ff007424 */ /* 0x000fca00078e00ff */
[----:B------:R-:W-:-:S07]  /*4600*/  SHF.L.U32 R0, R0, R3, RZ ;  /* 0x0000000300007219 */ /* 0x000fce00000006ff */
[----:B------:R-:W-:Y:S05]  /*4610*/  @P0 BRA `(.L_x_66) ;  /* 0x00000000005c0947 */ /* 0x000fea0003800000 */
[----:B------:R-:W2:Y:S02]  /*4620*/  LDS R3, [UR6+0x18] ;  /* 0x00001806ff037984 */ /* 0x000ea40008000800 */
[----:B--2---:R-:W-:-:S04]  /*4630*/  LOP3.LUT R3, R3, R0, RZ, 0xc0, !PT ;  /* 0x0000000003037212 */ /* 0x004fc800078ec0ff */
[----:B------:R-:W-:-:S13]  /*4640*/  ISETP.NE.AND P0, PT, R3, R0, PT ;  /* 0x000000000300720c */ /* 0x000fda0003f05270 */
[----:B------:R-:W-:Y:S05]  /*4650*/  @P0 BRA `(.L_x_67) ;  /* 0x0000000000400947 */ /* 0x000fea0003800000 */
[----:B------:R-:W-:Y:S01]  /*4660*/  R2UR UR4, R2 ;  /* 0x00000000020472ca */ /* 0x000fe200000e0000 */
[----:B------:R-:W2:Y:S01]  /*4670*/  S2R R3, SR_LANEID ;  /* 0x0000000000037919 */ /* 0x000ea20000000000 */
[----:B------:R-:W-:-:S04]  /*4680*/  LOP3.LUT R0, RZ, R0, RZ, 0x33, !PT ;  /* 0x00000000ff007212 */ /* 0x000fc800078e33ff */
[----:B------:R-:W3:Y:S07]  /*4690*/  REDUX UR7, R0 ;  /* 0x00000000000773c4 */ /* 0x000eee0000000000 */
[----:B------:R-:W-:-:S03]  /*46a0*/  ULOP3.LUT UR5, URZ, UR4, URZ, 0x33, !UPT ;  /* 0x00000004ff057292 */ /* 0x000fc6000f8e33ff */
[----:B------:R-:W-:Y:S02]  /*46b0*/  VOTEU.ANY UR4, UPT, PT ;  /* 0x0000000000047886 */ /* 0x000fe400038e0100 */
[----:B------:R-:W-:Y:S01]  /*46c0*/  UFLO.U32 UR4, UR4 ;  /* 0x00000004000472bd */ /* 0x000fe200080e0000 */
[----:B------:R-:W-:-:S04]  /*46d0*/  IMAD.U32 R2, RZ, RZ, UR5 ;  /* 0x00000005ff027e24 */ /* 0x000fc8000f8e00ff */
[----:B------:R-:W4:Y:S02]  /*46e0*/  REDUX UR8, R2 ;  /* 0x00000000020873c4 */ /* 0x000f240000000000 */
[----:B------:R1:W-:Y:S01]  /*46f0*/  UTCATOMSWS.AND URZ, UR5 ;  /* 0x0000000500ff79e3 */ /* 0x0003e20008000000 */
[----:B---3--:R-:W-:Y:S01]  /*4700*/  IMAD.U32 R0, RZ, RZ, UR7 ;  /* 0x00000007ff007e24 */ /* 0x008fe2000f8e00ff */
[----:B--2---:R-:W-:Y:S01]  /*4710*/  ISETP.EQ.U32.AND P0, PT, R3, UR4, PT ;  /* 0x0000000403007c0c */ /* 0x004fe2000bf02070 */
[----:B----4-:R-:W-:-:S12]  /*4720*/  IMAD.U32 R2, RZ, RZ, UR8 ;  /* 0x00000008ff027e24 */ /* 0x010fd8000f8e00ff */
[----:B------:R2:W-:Y:S04]  /*4730*/  @P0 ATOMS.AND RZ, [UR6+0x14], R2 ;  /* 0x00001402ffff098c */ /* 0x0005e8000a800006 */
[----:B------:R2:W-:Y:S01]  /*4740*/  @P0 ATOMS.AND RZ, [UR6+0x18], R0 ;  /* 0x00001800ffff098c */ /* 0x0005e2000a800006 */
[----:B-1----:R-:W-:Y:S05]  /*4750*/  BRA `(.L_x_68) ;  /* 0x0000000000147947 */ /* 0x002fea0003800000 */
.L_x_67:
[----:B------:R-:W-:Y:S02]  /*4760*/  MOV R2, 0x4780 ;  /* 0x0000478000027802 */ /* 0x000fe40000000f00 */
[----:B-1---5:R-:W-:Y:S05]  /*4770*/  CALL.REL.NOINC `($__internal_0_$__cuda_sm10x_tcgen05_guardrail_trap_col_being_dealloced_not_returned_by_alloc) ;  /* 0x0000004c00cc7944 */ /* 0x022fea0003c00000 */
[----:B------:R-:W-:Y:S05]  /*4780*/  BRA `(.L_x_68) ;  /* 0x0000000000087947 */ /* 0x000fea0003800000 */
.L_x_66:
[----:B------:R-:W-:Y:S02]  /*4790*/  MOV R2, 0x47b0 ;  /* 0x000047b000027802 */ /* 0x000fe40000000f00 */
[----:B-1---5:R-:W-:Y:S05]  /*47a0*/  CALL.REL.NOINC `($__internal_2_$__cuda_sm10x_tcgen05_guardrail_trap_unallocated_columns_being_dealloced) ;  /* 0x0000004c00d87944 */ /* 0x022fea0003c00000 */
.L_x_68:
[----:B------:R-:W-:Y:S01]  /*47b0*/  NOP ;  /* 0x0000000000007918 */ /* 0x000fe20000000000 */
[----:B------:R-:W-:Y:S05]  /*47c0*/  EXIT ;  /* 0x000000000000794d */ /* 0x000fea0003800000 */
.L_x_52:
[----:B------:R-:W2:Y:S01]  /*47d0*/  LDCU UR5, c[0x0][0x384] ;  /* 0x00007080ff0577ac */ /* 0x000ea20008000800 */
[----:B------:R-:W-:Y:S02]  /*47e0*/  UISETP.NE.OR UP0, UPT, UR15, 0x3, !UP2 ;  /* 0x000000030f00788c */ /* 0x000fe4000d705670 */
[----:B--2---:R-:W-:-:S07]  /*47f0*/  UIADD3 UR5, UPT, UPT, UR5, 0x3f, URZ ;  /* 0x0000003f05057890 */ /* 0x004fce000fffe0ff */
[----:B------:R-:W-:Y:S05]  /*4800*/  BRA.U UP0, `(.L_x_69) ;  /* 0x00000015009c7547 */ /* 0x000fea000b800000 */
[----:B------:R-:W2:Y:S01]  /*4810*/  LDCU UR45, c[0x0][0x388] ;  /* 0x00007100ff2d77ac */ /* 0x000ea20008000800 */
[----:B------:R-:W3:Y:S01]  /*4820*/  S2UR UR7, SR_CgaCtaId ;  /* 0x00000000000779c3 */ /* 0x000ee20000008800 */
[----:B------:R-:W-:Y:S01]  /*4830*/  R2UR UR43, R48 ;  /* 0x00000000302b72ca */ /* 0x000fe200000e0000 */
[----:B------:R-:W-:Y:S01]  /*4840*/  IMAD.MOV.U32 R12, RZ, RZ, 0x1 ;  /* 0x00000001ff0c7424 */ /* 0x000fe200078e00ff */
[----:B------:R-:W-:Y:S01]  /*4850*/  USHF.R.S32.HI UR4, URZ, 0x1f, UR5 ;  /* 0x0000001fff047899 */ /* 0x000fe20008011405 */
[----:B------:R-:W-:Y:S01]  /*4860*/  R2UR UR42, R49 ;  /* 0x00000000312a72ca */ /* 0x000fe200000e0000 */
[----:B------:R-:W4:Y:S01]  /*4870*/  LDCU UR17, c[0x0][0xc0c] ;  /* 0x00018180ff1177ac */ /* 0x000f220008000800 */
[----:B------:R-:W-:Y:S02]  /*4880*/  IMAD.MOV.U32 R11, RZ, RZ, RZ ;  /* 0x000000ffff0b7224 */ /* 0x000fe400078e00ff */
[----:B------:R-:W1:Y:S01]  /*4890*/  LDC.64 R18, c[0x0][0x348] ;  /* 0x0000d200ff127b82 */ /* 0x000e620000000a00 */
[----:B------:R-:W-:Y:S01]  /*48a0*/  ULEA.HI UR4, UR4, UR5, URZ, 0x6 ;  /* 0x0000000504047291 */ /* 0x000fe2000f8f30ff */
[----:B------:R-:W-:Y:S01]  /*48b0*/  IMAD.MOV.U32 R8, RZ, RZ, 0x1000 ;  /* 0x00001000ff087424 */ /* 0x000fe200078e00ff */
[----:B------:R-:W-:Y:S01]  /*48c0*/  UMOV UR24, 0x400 ;  /* 0x0000040000187882 */ /* 0x000fe20000000000 */
[----:B------:R-:W4:Y:S01]  /*48d0*/  LDCU UR31, c[0x0][0x370] ;  /* 0x00006e00ff1f77ac */ /* 0x000f220008000800 */
[----:B------:R-:W-:Y:S01]  /*48e0*/  USHF.R.S32.HI UR27, URZ, 0x6, UR4 ;  /* 0x00000006ff1b7899 */ /* 0x000fe20008011404 */
[----:B--2---:R-:W-:Y:S01]  /*48f0*/  IMAD.U32 R0, RZ, RZ, UR45 ;  /* 0x0000002dff007e24 */ /* 0x004fe2000f8e00ff */
[----:B------:R-:W2:Y:S04]  /*4900*/  LDCU.128 UR32, c[0x0][0xc10] ;  /* 0x00018200ff2077ac */ /* 0x000ea80008000c00 */
[----:B------:R-:W-:Y:S01]  /*4910*/  IABS R0, R0 ;  /* 0x0000000000007213 */ /* 0x000fe20000000000 */
[----:B------:R-:W-:Y:S01]  /*4920*/  IMAD.U32 R5, RZ, RZ, UR27 ;  /* 0x0000001bff057e24 */ /* 0x000fe2000f8e00ff */
[----:B------:R-:W2:Y:S02]  /*4930*/  LDCU UR4, c[0x0][0xc30] ;  /* 0x00018600ff0477ac */ /* 0x000ea40008000800 */
[----:B------:R-:W-:-:S02]  /*4940*/  R2UR UR25, R0 ;  /* 0x00000000001972ca */ /* 0x000fc400000e0000 */
[-C--:B------:R-:W-:Y:S01]  /*4950*/  IABS R2, R5.reuse ;  /* 0x0000000500027213 */ /* 0x080fe20000000000 */
[----:B---3--:R-:W-:Y:S01]  /*4960*/  ULEA UR24, UR7, UR24, 0x18 ;  /* 0x0000001807187291 */ /* 0x008fe2000f8ec0ff */
[----:B------:R-:W-:Y:S01]  /*4970*/  IABS R5, R5 ;  /* 0x0000000500057213 */ /* 0x000fe20000000000 */
[----:B------:R-:W3:Y:S01]  /*4980*/  LDCU UR30, c[0x0][0x374] ;  /* 0x00006e80ff1e77ac */ /* 0x000ee20008000800 */
[----:B------:R-:W-:Y:S02]  /*4990*/  R2UR UR26, R2 ;  /* 0x00000000021a72ca */ /* 0x000fe400000e0000 */
[----:B------:R-:W1:Y:S01]  /*49a0*/  LDC.64 R2, c[0x0][0x988] ;  /* 0x00026200ff027b82 */ /* 0x000e620000000a00 */
[----:B----4-:R-:W-:Y:S01]  /*49b0*/  UISETP.NE.AND UP2, UPT, UR17, 0x1, UPT ;  /* 0x000000011100788c */ /* 0x010fe2000bf45270 */
[----:B------:R-:W-:Y:S01]  /*49c0*/  IMAD.MOV R5, RZ, RZ, -R5 ;  /* 0x000000ffff057224 */ /* 0x000fe200078e0a05 */
[----:B------:R-:W4:Y:S02]  /*49d0*/  LDCU UR47, c[0x0][0xc20] ;  /* 0x00018400ff2f77ac */ /* 0x000f240008000800 */
[----:B------:R-:W4:Y:S01]  /*49e0*/  I2F.RP R0, UR25 ;  /* 0x0000001900007d06 */ /* 0x000f220008209400 */
[----:B------:R-:W1:Y:S01]  /*49f0*/  LDCU UR29, c[0x0][0x38c] ;  /* 0x00007180ff1d77ac */ /* 0x000e620008000800 */
[----:B------:R-:W-:Y:S01]  /*4a00*/  R2UR UR44, R5 ;  /* 0x00000000052c72ca */ /* 0x000fe200000e0000 */
[----:B--2---:R-:W-:-:S05]  /*4a10*/  UISETP.NE.AND UP2, UPT, UR4, 0x1, UPT ;  /* 0x000000010400788c */ /* 0x004fca000bf45270 */
[----:B------:R-:W2:Y:S01]  /*4a20*/  I2F.RP R4, UR26 ;  /* 0x0000001a00047d06 */ /* 0x000ea20008209400 */
[----:B------:R-:W-:Y:S02]  /*4a30*/  UIMAD.WIDE.U32 UR10, UR31, UR32, URZ ;  /* 0x000000201f0a72a5 */ /* 0x000fe4000f8e00ff */
[----:B---3--:R-:W-:Y:S02]  /*4a40*/  UIMAD.WIDE.U32 UR12, UR30, UR35, URZ ;  /* 0x000000231e0c72a5 */ /* 0x008fe4000f8e00ff */
[----:B------:R-:W-:Y:S02]  /*4a50*/  UISETP.NE.AND UP4, UPT, UR45, URZ, UPT ;  /* 0x000000ff2d00728c */ /* 0x000fe4000bf85270 */
[----:B------:R-:W-:Y:S01]  /*4a60*/  UIADD3 UR41, UPT, UPT, UR24, 0x118, URZ ;  /* 0x0000011818297890 */ /* 0x000fe2000fffe0ff */
[----:B----4-:R-:W3:Y:S01]  /*4a70*/  MUFU.RCP R0, R0 ;  /* 0x0000000000007308 */ /* 0x010ee20000001000 */
[----:B-1----:R-:W-:Y:S01]  /*4a80*/  UISETP.GE.AND UP0, UPT, UR39, 0x1, UPT ;  /* 0x000000012700788c */ /* 0x002fe2000bf06270 */
[----:B------:R-:W-:Y:S01]  /*4a90*/  ISETP.NE.U32.AND P0, PT, R2, RZ, PT ;  /* 0x000000ff0200720c */ /* 0x000fe20003f05070 */
[----:B------:R-:W-:Y:S01]  /*4aa0*/  UMOV UR40, UR11 ;  /* 0x0000000b00287c82 */ /* 0x000fe20008000000 */
[----:B------:R-:W-:Y:S01]  /*4ab0*/  UMOV UR38, UR13 ;  /* 0x0000000d00267c82 */ /* 0x000fe20008000000 */
[----:B------:R-:W-:Y:S01]  /*4ac0*/  UISETP.NE.AND UP0, UPT, UR34, 0x1, UPT ;  /* 0x000000012200788c */ /* 0x000fe2000bf05270 */
[----:B------:R-:W-:-:S02]  /*4ad0*/  ISETP.NE.AND.EX P0, PT, R3, RZ, PT, P0 ;  /* 0x000000ff0300720c */ /* 0x000fc40003f05300 */
[----:B--2---:R-:W1:Y:S01]  /*4ae0*/  MUFU.RCP R4, R4 ;  /* 0x0000000400047308 */ /* 0x004e620000001000 */
[----:B------:R-:W2:Y:S01]  /*4af0*/  LDC.64 R2, c[0x0][0x990] ;  /* 0x00026400ff027b82 */ /* 0x000ea20000000a00 */
[----:B------:R-:W-:Y:S01]  /*4b00*/  UMOV UR23, URZ ;  /* 0x000000ff00177c82 */ /* 0x000fe20008000000 */
[----:B------:R-:W-:Y:S02]  /*4b10*/  UPLOP3.LUT UP1, UPT, UPT, UPT, UPT, 0x40, 0x4 ;  /* 0x000000000004789c */ /* 0x000fe40003f2e870 */
[----:B------:R-:W-:Y:S01]  /*4b20*/  UISETP.NE.AND UP6, UPT, UR39, 0x1, UPT ;  /* 0x000000012700788c */ /* 0x000fe2000bfc5270 */
[----:B------:R-:W4:Y:S01]  /*4b30*/  LDCU.64 UR18, c[0x0][0xc28] ;  /* 0x00018500ff1277ac */ /* 0x000f220008000a00 */
[----:B---3--:R-:W-:Y:S01]  /*4b40*/  VIADD R0, R0, 0xffffffe ;  /* 0x0ffffffe00007836 */ /* 0x008fe20000000000 */
[----:B------:R-:W-:Y:S02]  /*4b50*/  UPRMT UR41, URZ, 0x654, UR41 ;  /* 0x00000654ff297896 */ /* 0x000fe40008000029 */
[----:B------:R-:W-:-:S03]  /*4b60*/  USHF.R.U32.HI UR40, URZ, UR33, UR40 ;  /* 0x00000021ff287299 */ /* 0x000fc60008011628 */
[----:B------:R-:W3:Y:S01]  /*4b70*/  F2I.FTZ.U32.TRUNC.NTZ R0, R0 ;  /* 0x0000000000007305 */ /* 0x000ee2000021f000 */
[----:B------:R-:W-:Y:S01]  /*4b80*/  USHF.R.U32.HI UR38, URZ, UR47, UR38 ;  /* 0x0000002fff267299 */ /* 0x000fe20008011626 */
[----:B-1----:R-:W-:Y:S01]  /*4b90*/  VIADD R4, R4, 0xffffffe ;  /* 0x0ffffffe04047836 */ /* 0x002fe20000000000 */
[----:B------:R-:W-:Y:S02]  /*4ba0*/  UISETP.NE.AND UP0, UPT, UR29, URZ, UPT ;  /* 0x000000ff1d00728c */ /* 0x000fe4000bf05270 */
[----:B------:R-:W-:Y:S01]  /*4bb0*/  UISETP.NE.AND UP5, UPT, UR27, URZ, UPT ;  /* 0x000000ff1b00728c */ /* 0x000fe2000bfa5270 */
[----:B------:R-:W-:Y:S02]  /*4bc0*/  VOTEU.ANY UP4, P0 ;  /* 0x0000000000ff7886 */ /* 0x000fe40000080100 */
[----:B------:R-:W1:Y:S01]  /*4bd0*/  F2I.FTZ.U32.TRUNC.NTZ R4, R4 ;  /* 0x0000000400047305 */ /* 0x000e62000021f000 */
[----:B---3--:R-:W-:Y:S02]  /*4be0*/  R2UR UR5, R0 ;  /* 0x00000000000572ca */ /* 0x008fe400000e0000 */
[----:B-1----:R-:W-:-:S11]  /*4bf0*/  R2UR UR7, R4 ;  /* 0x00000000040772ca */ /* 0x002fd600000e0000 */
[----:B------:R-:W-:-:S04]  /*4c00*/  UIADD3 UR4, UPT, UPT, URZ, -UR5, URZ ;  /* 0x80000005ff047290 */ /* 0x000fc8000fffe0ff */
[----:B------:R-:W-:-:S03]  /*4c10*/  UIMAD UR6, UR4, UR25, URZ ;  /* 0x00000019040672a4 */ /* 0x000fc6000f8e02ff */
[----:B------:R-:W-:Y:S01]  /*4c20*/  UMOV UR4, URZ ;  /* 0x000000ff00047c82 */ /* 0x000fe20008000000 */
[----:B------:R-:W-:Y:S02]  /*4c30*/  UIADD3 UR8, UPT, UPT, URZ, -UR7, URZ ;  /* 0x80000007ff087290 */ /* 0x000fe4000fffe0ff */
[----:B------:R-:W-:Y:S02]  /*4c40*/  UIMAD.WIDE.U32 UR36, UR5, UR6, UR4 ;  /* 0x00000006052472a5 */ /* 0x000fe4000f8e0004 */
[----:B------:R-:W-:Y:S01]  /*4c50*/  UIMAD UR8, UR8, UR26, URZ ;  /* 0x0000001a080872a4 */ /* 0x000fe2000f8e02ff */
[----:B------:R-:W-:-:S03]  /*4c60*/  UMOV UR6, URZ ;  /* 0x000000ff00067c82 */ /* 0x000fc60008000000 */
[----:B------:R-:W-:Y:S01]  /*4c70*/  UIMAD.WIDE.U32 UR6, UR7, UR8, UR6 ;  /* 0x00000008070672a5 */ /* 0x000fe2000f8e0006 */
[----:B------:R-:W-:-:S06]  /*4c80*/  UMOV UR36, UR37 ;  /* 0x0000002500247c82 */ /* 0x000fcc0008000000 */
[----:B--2-4-:R-:W-:-:S05]  /*4c90*/  UMOV UR37, UR7 ;  /* 0x0000000700257c82 */ /* 0x014fca0008000000 */
.L_x_78:
[----:B------:R-:W-:Y:S04]  /*4ca0*/  SHF.L.U32 R4, R11, 0x1f, RZ ;  /* 0x0000001f0b047819 */ /* 0x000fe800000006ff */
[----:B-1----:R-:W1:Y:S02]  /*4cb0*/  SYNCS.PHASECHK.TRANS64.TRYWAIT P0, [UR24+0x110], R4 ;  /* 0x00011004ff0075a7 */ /* 0x002e640008001118 */
[----:B-1----:R-:W-:Y:S05]  /*4cc0*/  @!P0 BRA `(.L_x_70) ;  /* 0x0000004400988947 */ /* 0x002fea0003800000 */
.L_x_159:
[----:B-1----:R-:W1:Y:S01]  /*4cd0*/  LDS.128 R4, [UR24+0x150] ;  /* 0x00015018ff047984 */ /* 0x002e620008000c00 */
[----:B------:R-:W-:Y:S01]  /*4ce0*/  @!PT LDS RZ, [RZ] ;  /* 0x00000000fffff984 */ /* 0x000fe20000000800 */
[----:B------:R-:W-:Y:S01]  /*4cf0*/  @!PT LDS RZ, [RZ] ;  /* 0x00000000fffff984 */ /* 0x000fe20000000800 */
[----:B------:R-:W-:Y:S01]  /*4d00*/  @!PT LDS RZ, [RZ] ;  /* 0x00000000fffff984 */ /* 0x000fe20000000800 */
[----:B------:R-:W-:Y:S01]  /*4d10*/  @!PT LDS RZ, [RZ] ;  /* 0x00000000fffff984 */ /* 0x000fe20000000800 */
[----:B------:R2:W-:Y:S06]  /*4d20*/  MEMBAR.ALL.CTA ;  /* 0x0000000000007992 */ /* 0x0005ec0000008000 */
[----:B--2---:R-:W2:Y:S02]  /*4d30*/  FENCE.VIEW.ASYNC.S ;  /* 0x00000000000073c6 */ /* 0x004ea40000000000 */
[----:B--2---:R-:W-:Y:S01]  /*4d40*/  SYNCS.ARRIVE.TRANS64.RED.A1T0 RZ, [UR41], RZ ;  /* 0x000000ffffff79a7 */ /* 0x004fe20008100429 */
[----:B-1----:R-:W-:Y:S11]  /*4d50*/  LOP3.LUT P0, RZ, R6, 0x1, RZ, 0xc0, !PT ;  /* 0x0000000106ff7812 */ /* 0x002ff6000780c0ff */
[----:B------:R-:W-:Y:S02]  /*4d60*/  @!UPT UIADD3 URZ, UPT, UPT, URZ, URZ, URZ ;  /* 0x000000fffffff290 */ /* 0x000fe4000fffe0ff */
[----:B------:R-:W-:Y:S01]  /*4d70*/  VOTEU.ANY UP0, P0 ;  /* 0x0000000000ff7886 */ /* 0x000fe20000000100 */
[----:B------:R-:W-:Y:S11]  /*4d80*/  PLOP3.LUT P0, PT, PT, PT, UP0, 0x80, 0x8 ;  /* 0x000000000008781c */ /* 0x000ff60003f0f008 */
[----:B------:R-:W-:Y:S02]  /*4d90*/  @!UPT UIADD3 URZ, UPT, UPT, URZ, URZ, URZ ;  /* 0x000000fffffff290 */ /* 0x000fe4000fffe0ff */
[----:B------:R-:W-:Y:S02]  /*4da0*/  @P0 MOV R9, R4 ;  /* 0x0000000400090202 */ /* 0x000fe40000000f00 */
[----:B------:R-:W-:Y:S02]  /*4db0*/  @P0 LOP3.LUT R0, R5, 0xffff, RZ, 0xc0, !PT ;  /* 0x0000ffff05000812 */ /* 0x000fe400078ec0ff */
[----:B------:R-:W-:Y:S02]  /*4dc0*/  @P0 R2UR UR5, R9 ;  /* 0x00000000090502ca */ /* 0x000fe400000e0000 */
[----:B------:R-:W-:Y:S11]  /*4dd0*/  @P0 R2UR UR4, R0 ;  /* 0x00000000000402ca */ /* 0x000ff600000e0000 */
[----:B------:R-:W-:Y:S02]  /*4de0*/  @UP0 UMOV UR16, UR5 ;  /* 0x0000000500100c82 */ /* 0x000fe40008000000 */
[----:B------:R-:W-:Y:S01]  /*4df0*/  @UP0 UMOV UR15, UR4 ;  /* 0x00000004000f0c82 */ /* 0x000fe20008000000 */
[----:B------:R-:W-:Y:S09]  /*4e00*/  UISETP.GE.AND UP0, UPT, UR39, 0x1, UPT ;  /* 0x000000012700788c */ /* 0x000ff2000bf06270 */
[----:B------:R-:W-:Y:S05]  /*4e10*/  BRA.U !UP0, `(.L_x_71) ;  /* 0x0000000108b47547 */ /* 0x000fea000b800000 */
[----:B------:R-:W-:Y:S02]  /*4e20*/  UIMAD.WIDE.U32 UR8, UR15, UR35, URZ ;  /* 0x000000230f0872a5 */ /* 0x000fe4000f8e00ff */
[----:B------:R-:W-:Y:S02]  /*4e30*/  UP2UR UR14, UPR, URZ, 0x2 ;  /* 0x00000002ff0e7883 */ /* 0x000fe40008000000 */
[----:B------:R-:W-:Y:S02]  /*4e40*/  UISETP.NE.AND UP1, UPT, UR34, 0x1, UPT ;  /* 0x000000012200788c */ /* 0x000fe4000bf25270 */
[----:B------:R-:W-:Y:S02]  /*4e50*/  UIMAD.WIDE.U32 UR10, UR16, UR32, URZ ;  /* 0x00000020100a72a5 */ /* 0x000fe4000f8e00ff */
[----:B------:R-:W-:Y:S02]  /*4e60*/  USEL UR4, UR30, UR38, !UP1 ;  /* 0x000000261e047287 */ /* 0x000fe4000c800000 */
[----:B------:R-:W-:Y:S02]  /*4e70*/  UISETP.NE.AND UP0, UPT, UR17, 0x1, UPT ;  /* 0x000000011100788c */ /* 0x000fe4000bf05270 */
[----:B------:R-:W-:Y:S02]  /*4e80*/  UIMAD.WIDE.U32 UR12, UR4, UR18, URZ ;  /* 0x00000012040c72a5 */ /* 0x000fe4000f8e00ff */
[----:B------:R-:W-:Y:S01]  /*4e90*/  USEL UR7, UR31, UR40, !UP0 ;  /* 0x000000281f077287 */ /* 0x000fe2000c000000 */
[----:B------:R-:W-:Y:S02]  /*4ea0*/  UMOV UR5, UR9 ;  /* 0x0000000900057c82 */ /* 0x000fe40008000000 */
[----:B------:R-:W-:Y:S02]  /*4eb0*/  USHF.R.U32.HI UR6, URZ, UR47, UR5 ;  /* 0x0000002fff067299 */ /* 0x000fe40008011605 */
[----:B------:R-:W-:Y:S02]  /*4ec0*/  UIMAD.WIDE.U32 UR20, UR7, UR18, URZ ;  /* 0x00000012071472a5 */ /* 0x000fe4000f8e00ff */
[----:B------:R-:W-:Y:S02]  /*4ed0*/  USEL UR6, UR15, UR6, !UP1 ;  /* 0x000000060f067287 */ /* 0x000fe4000c800000 */
[----:B------:R-:W-:Y:S01]  /*4ee0*/  UISETP.NE.AND UP1, UPT, UR14, URZ, UPT ;  /* 0x000000ff0e00728c */ /* 0x000fe2000bf25270 */
[----:B------:R-:W-:Y:S01]  /*4ef0*/  UMOV UR5, UR11 ;  /* 0x0000000b00057c82 */ /* 0x000fe20008000000 */
[----:B------:R-:W-:Y:S02]  /*4f00*/  UIMAD.WIDE.U32 UR10, UR6, UR18, URZ ;  /* 0x00000012060a72a5 */ /* 0x000fe4000f8e00ff */
[----:B------:R-:W-:Y:S03]  /*4f10*/  USHF.R.U32.HI UR8, URZ, UR33, UR5 ;  /* 0x00000021ff087299 */ /* 0x000fe60008011605 */
[----:B------:R-:W-:Y:S02]  /*4f20*/  UMOV UR5, UR13 ;  /* 0x0000000d00057c82 */ /* 0x000fe40008000000 */
[----:B------:R-:W-:Y:S03]  /*4f30*/  @UP6 USHF.R.U32.HI UR4, URZ, UR19, UR5 ;  /* 0x00000013ff046299 */ /* 0x000fe60008011605 */
[----:B------:R-:W-:Y:S01]  /*4f40*/  UMOV UR5, UR21 ;  /* 0x0000001500057c82 */ /* 0x000fe20008000000 */
[----:B------:R-:W-:Y:S02]  /*4f50*/  UIMAD UR4, UR39, UR4, URZ ;  /* 0x00000004270472a4 */ /* 0x000fe4000f8e02ff */
[----:B------:R-:W-:Y:S02]  /*4f60*/  @UP6 USHF.R.U32.HI UR7, URZ, UR19, UR5 ;  /* 0x00000013ff076299 */ /* 0x000fe40008011605 */
[----:B------:R-:W-:Y:S02]  /*4f70*/  USEL UR5, UR16, UR8, !UP0 ;  /* 0x0000000810057287 */ /* 0x000fe4000c000000 */
[----:B------:R-:W-:Y:S02]  /*4f80*/  UIMAD UR8, UR39, UR7, URZ ;  /* 0x00000007270872a4 */ /* 0x000fe4000f8e02ff */
[----:B------:R-:W-:Y:S03]  /*4f90*/  UISETP.GE.AND UP0, UPT, UR6, UR4, UPT ;  /* 0x000000040600728c */ /* 0x000fe6000bf06270 */
[----:B------:R-:W-:Y:S01]  /*4fa0*/  UMOV UR4, UR11 ;  /* 0x0000000b00047c82 */ /* 0x000fe20008000000 */
[----:B------:R-:W-:Y:S02]  /*4fb0*/  UISETP.GE.OR UP0, UPT, UR5, UR8, UP0 ;  /* 0x000000080500728c */ /* 0x000fe40008706670 */
[----:B------:R-:W-:Y:S02]  /*4fc0*/  USHF.R.U32.HI UR4, URZ, UR19, UR4 ;  /* 0x00000013ff047299 */ /* 0x000fe40008011604 */
[----:B------:R-:W-:Y:S02]  /*4fd0*/  UIMAD.WIDE.U32 UR8, UR5, UR18, URZ ;  /* 0x00000012050872a5 */ /* 0x000fe4000f8e00ff */
[----:B------:R-:W-:Y:S04]  /*4fe0*/  USEL UR10, UR6, UR4, !UP6 ;  /* 0x00000004060a7287 */ /* 0x000fe8000f000000 */
[----:B------:R-:W-:Y:S01]  /*4ff0*/  UIADD3 UR11, UPT, UPT, -UR10, URZ, URZ ;  /* 0x000000ff0a0b7290 */ /* 0x000fe2000fffe1ff */
[----:B------:R-:W-:Y:S02]  /*5000*/  @!UP0 UMOV UR4, UR9 ;  /* 0x0000000900048c82 */ /* 0x000fe40008000000 */
[----:B------:R-:W-:Y:S02]  /*5010*/  @!UP0 USHF.R.U32.HI UR4, URZ, UR19, UR4 ;  /* 0x00000013ff048299 */ /* 0x000fe40008011604 */
[----:B------:R-:W-:Y:S02]  /*5020*/  UIMAD UR8, UR39, UR11, UR6 ;  /* 0x0000000b270872a4 */ /* 0x000fe4000f8e0206 */
[----:B------:R-:W-:Y:S04]  /*5030*/  @!UP0 USEL UR4, UR5, UR4, !UP6 ;  /* 0x0000000405048287 */ /* 0x000fe8000f000000 */
[----:B------:R-:W-:Y:S02]  /*5040*/  @!UP0 UIMAD UR8, UR7, UR8, UR4 ;  /* 0x00000008070882a4 */ /* 0x000fe4000f8e0204 */
[----:B------:R-:W-:Y:S02]  /*5050*/  @!UP0 UIADD3 UR9, UPT, UPT, UR10, -UR4, URZ ;  /* 0x800000040a098290 */ /* 0x000fe4000fffe0ff */
[----:B------:R-:W-:Y:S02]  /*5060*/  UIADD3 UR4, UPT, UPT, -UR5, URZ, URZ ;  /* 0x000000ff05047290 */ /* 0x000fe4000fffe1ff */
[----:B------:R-:W-:Y:S02]  /*5070*/  UIADD3 UR7, UPT, UPT, -UR6, URZ, URZ ;  /* 0x000000ff06077290 */ /* 0x000fe4000fffe1ff */
[----:B------:R-:W-:Y:S02]  /*5080*/  @!UP0 UIMAD UR6, UR9, UR39, UR5 ;  /* 0x00000027090682a4 */ /* 0x000fe4000f8e0205 */
[----:B------:R-:W-:Y:S02]  /*5090*/  UIMAD UR16, UR17, UR4, UR16 ;  /* 0x00000004111072a4 */ /* 0x000fe4000f8e0210 */
[----:B------:R-:W-:Y:S01]  /*50a0*/  UIMAD UR15, UR34, UR7, UR15 ;  /* 0x00000007220f72a4 */ /* 0x000fe2000f8e020f */
[----:B------:R-:W-:Y:S02]  /*50b0*/  @!UP0 UMOV UR5, UR8 ;  /* 0x0000000800058c82 */ /* 0x000fe40008000000 */
[----:B------:R-:W-:Y:S02]  /*50c0*/  UIMAD UR16, UR5, UR17, UR16 ;  /* 0x00000011051072a4 */ /* 0x000fe4000f8e0210 */
[----:B------:R-:W-:Y:S11]  /*50d0*/  UIMAD UR15, UR6, UR34, UR15 ;  /* 0x00000022060f72a4 */ /* 0x000ff6000f8e020f */
[----:B------:R-:W-:Y:S01]  /*50e0*/  @!UPT UIADD3 URZ, UPT, UPT, URZ, URZ, URZ ;  /* 0x000000fffffff290 */ /* 0x000fe2000fffe0ff */
.L_x_71:
[----:B------:R-:W1:Y:S01]  /*50f0*/  @!UP2 LDCU.128 UR8, c[0x0][0xc10] ;  /* 0x00018200ff08a7ac */ /* 0x000e620008000c00 */
[----:B------:R-:W-:Y:S04]  /*5100*/  MOV R0, UR22 ;  /* 0x0000001600007c02 */ /* 0x000fe80008000f00 */
[----:B------:R-:W-:Y:S01]  /*5110*/  IABS R0, R0 ;  /* 0x0000000000007213 */ /* 0x000fe20000000000 */
[----:B------:R-:W2:Y:S01]  /*5120*/  @!UP2 LDCU UR5, c[0x0][0xc0c] ;  /* 0x00018180ff05a7ac */ /* 0x000ea20008000800 */
[----:B-1----:R-:W-:Y:S07]  /*5130*/  UIMAD.WIDE.U32 UR6, UR16, UR8, URZ ;  /* 0x00000008100672a5 */ /* 0x002fee000f8e00ff */
[----:B------:R-:W-:Y:S01]  /*5140*/  @!UP2 UMOV UR4, UR7 ;  /* 0x000000070004ac82 */ /* 0x000fe20008000000 */
[----:B--2---:R-:W-:Y:S02]  /*5150*/  @!UP2 UISETP.NE.AND UP0, UPT, UR5, 0x1, UPT ;  /* 0x000000010500a88c */ /* 0x004fe4000bf05270 */
[----:B------:R-:W-:Y:S02]  /*5160*/  @!UP2 USHF.R.U32.HI UR4, URZ, UR9, UR4 ;  /* 0x00000009ff04a299 */ /* 0x000fe40008011604 */
[----:B------:R-:W-:Y:S02]  /*5170*/  UIMAD.WIDE.U32 UR6, UR15, UR11, URZ ;  /* 0x0000000b0f0672a5 */ /* 0x000fe4000f8e00ff */
[----:B------:R-:W-:Y:S02]  /*5180*/  @!UP2 USEL UR8, UR16, UR4, !UP0 ;  /* 0x000000041008a287 */ /* 0x000fe4000c000000 */
[----:B------:R-:W-:Y:S03]  /*5190*/  @!UP2 UISETP.NE.AND UP0, UPT, UR10, 0x1, UPT ;  /* 0x000000010a00a88c */ /* 0x000fe6000bf05270 */
[----:B------:R-:W-:Y:S02]  /*51a0*/  @!UP2 UMOV UR6, UR7 ;  /* 0x000000070006ac82 */ /* 0x000fe40008000000 */
[----:B------:R-:W1:Y:S02]  /*51b0*/  @!UP2 LDCU UR4, c[0x0][0xc20] ;  /* 0x00018400ff04a7ac */ /* 0x000e640008000800 */
[----:B-1----:R-:W-:Y:S04]  /*51c0*/  @!UP2 USHF.R.U32.HI UR6, URZ, UR4, UR6 ;  /* 0x00000004ff06a299 */ /* 0x002fe80008011606 */
[----:B------:R-:W-:Y:S04]  /*51d0*/  @!UP2 USEL UR6, UR15, UR6, !UP0 ;  /* 0x000000060f06a287 */ /* 0x000fe8000c000000 */
[----:B------:R-:W-:Y:S02]  /*51e0*/  @!UP2 UIADD3 UR4, UPT, UPT, -UR8, UR6, URZ ;  /* 0x000000060804a290 */ /* 0x000fe4000fffe1ff */
[----:B------:R-:W-:Y:S02]  /*51f0*/  @!UP2 UIADD3 UR6, UPT, UPT, UR8, -UR6, URZ ;  /* 0x800000060806a290 */ /* 0x000fe4000fffe0ff */
[----:B------:R-:W-:Y:S02]  /*5200*/  @!UP2 UIMAD UR16, UR4, UR5, UR16 ;  /* 0x000000050410a2a4 */ /* 0x000fe4000f8e0210 */
[----:B------:R-:W-:Y:S01]  /*5210*/  @!UP2 UIMAD UR15, UR6, UR10, UR15 ;  /* 0x0000000a060fa2a4 */ /* 0x000fe2000f8e020f */
[----:B------:R-:W-:Y:S11]  /*5220*/  BRA.U UP1, `(.L_x_72) ;  /* 0x0000000101107547 */ /* 0x000ff6000b800000 */
[----:B------:R-:W-:Y:S04]  /*5230*/  MOV R10, UR46 ;  /* 0x0000002e000a7c02 */ /* 0x000fe80008000f00 */
[----:B------:R-:W-:Y:S04]  /*5240*/  SHF.L.U32 R10, R10, 0x1f, RZ ;  /* 0x0000001f0a0a7819 */ /* 0x000fe800000006ff */
[----:B------:R-:W1:Y:S02]  /*5250*/  SYNCS.PHASECHK.TRANS64.TRYWAIT P1, [UR24+0x108], R10 ;  /* 0x0001080aff0075a7 */ /* 0x000e640008021118 */
[----:B-1----:R-:W-:Y:S05]  /*5260*/  @!P1 BRA `(.L_x_73) ;  /* 0x0000004000489947 */ /* 0x002fea0003800000 */
.L_x_72:
[----:B------:R-:W-:Y:S01]  /*5270*/  UISETP.NE.AND UP1, UPT, UR45, URZ, UPT ;  /* 0x000000ff2d00728c */ /* 0x000fe2000bf25270 */
[----:B------:R-:W-:Y:S01]  /*5280*/  R2UR UR4, R0 ;  /* 0x00000000000472ca */ /* 0x000fe200000e0000 */
[----:B------:R-:W-:Y:S01]  /*5290*/  USHF.L.U32 UR11, UR28, 0x6, URZ ;  /* 0x000000061c0b7899 */ /* 0x000fe200080006ff */
[----:B-1----:R-:W-:Y:S05]  /*52a0*/  IMAD.U32 R10, RZ, RZ, UR29 ;  /* 0x0000001dff0a7e24 */ /* 0x002fea000f8e00ff */
[----:B------:R-:W-:Y:S04]  /*52b0*/  IABS R10, R10 ;  /* 0x0000000a000a7213 */ /* 0x000fe80000000000 */
[----:B------:R-:W1:Y:S02]  /*52c0*/  I2F.RP R14, R10 ;  /* 0x0000000a000e7306 */ /* 0x000e640000209400 */
[----:B------:R-:W-:Y:S07]  /*52d0*/  UIMAD.WIDE.U32 UR6, UR37, UR4, URZ ;  /* 0x00000004250672a5 */ /* 0x000fee000f8e00ff */
[----:B------:R-:W-:Y:S02]  /*52e0*/  UMOV UR12, UR7 ;  /* 0x00000007000c7c82 */ /* 0x000fe40008000000 */
[----:B------:R-:W-:Y:S04]  /*52f0*/  UIMAD UR4, UR12, UR44, UR4 ;  /* 0x0000002c0c0472a4 */ /* 0x000fe8000f8e0204 */
[----:B------:R-:W-:Y:S01]  /*5300*/  UISETP.GT.U32.AND UP0, UPT, UR26, UR4, UPT ;  /* 0x000000041a00728c */ /* 0x000fe2000bf04070 */
[----:B-1----:R-:W1:Y:S10]  /*5310*/  MUFU.RCP R14, R14 ;  /* 0x0000000e000e7308 */ /* 0x002e740000001000 */
[----:B------:R-:W-:Y:S02]  /*5320*/  @!UP0 UIADD3 UR4, UPT, UPT, UR4, -UR26, URZ ;  /* 0x8000001a04048290 */ /* 0x000fe4000fffe0ff */
[----:B------:R-:W-:Y:S02]  /*5330*/  @!UP0 UIADD3 UR12, UPT, UPT, UR12, 0x1, URZ ;  /* 0x000000010c0c8890 */ /* 0x000fe4000fffe0ff */
[----:B------:R-:W-:Y:S02]  /*5340*/  UISETP.GE.U32.AND UP0, UPT, UR4, UR26, UPT ;  /* 0x0000001a0400728c */ /* 0x000fe4000bf06070 */
[----:B------:R-:W-:Y:S01]  /*5350*/  ULOP3.LUT UR4, UR22, UR27, URZ, 0x3c, !UPT ;  /* 0x0000001b16047292 */ /* 0x000fe2000f8e3cff */
[----:B-1----:R-:W-:Y:S04]  /*5360*/  VIADD R14, R14, 0xffffffe ;  /* 0x0ffffffe0e0e7836 */ /* 0x002fe80000000000 */
[----:B------:R1:W2:Y:S04]  /*5370*/  F2I.FTZ.U32.TRUNC.NTZ R15, R14 ;  /* 0x0000000e000f7305 */ /* 0x0002a8000021f000 */
[----:B------:R-:W-:Y:S02]  /*5380*/  @UP0 UIADD3 UR12, UPT, UPT, UR12, 0x1, URZ ;  /* 0x000000010c0c0890 */ /* 0x000fe4000fffe0ff */
[----:B------:R-:W-:Y:S01]  /*5390*/  UISETP.GE.AND UP0, UPT, UR4, URZ, UPT ;  /* 0x000000ff0400728c */ /* 0x000fe2000bf06270 */
[----:B-1----:R-:W-:Y:S02]  /*53a0*/  HFMA2 R14, -RZ, RZ, 0, 0 ;  /* 0x00000000ff0e7431 */ /* 0x002fe400000001ff */
[--C-:B--2---:R-:W-:Y:S08]  /*53b0*/  IMAD.MOV R9, RZ, RZ, -R15.reuse ;  /* 0x000000ffff097224 */ /* 0x104ff000078e0a0f */
[----:B------:R-:W-:Y:S02]  /*53c0*/  @!UP0 UIADD3 UR12, UPT, UPT, -UR12, URZ, URZ ;  /* 0x000000ff0c0c8290 */ /* 0x000fe4000fffe1ff */
[----:B------:R-:W-:Y:S01]  /*53d0*/  @!UP5 ULOP3.LUT UR12, URZ, UR27, URZ, 0x33, !UPT ;  /* 0x0000001bff0cd292 */ /* 0x000fe2000f8e33ff */
[----:B------:R-:W-:Y:S05]  /*53e0*/  IMAD R9, R9, R10, RZ ;  /* 0x0000000a09097224 */ /* 0x000fea00078e02ff */
[----:B------:R-:W-:Y:S02]  /*53f0*/  IMAD.U32 R0, RZ, RZ, UR12 ;  /* 0x0000000cff007e24 */ /* 0x000fe4000f8e00ff */
[----:B------:R-:W-:Y:S03]  /*5400*/  IMAD.HI.U32 R15, R15, R9, R14 ;  /* 0x000000090f0f7227 */ /* 0x000fe600078e000e */
[----:B------:R-:W-:Y:S04]  /*5410*/  IABS R0, R0 ;  /* 0x0000000000007213 */ /* 0x000fe80000000000 */
[----:B------:R-:W-:Y:S11]  /*5420*/  R2UR UR4, R0 ;  /* 0x00000000000472ca */ /* 0x000ff600000e0000 */
[----:B------:R-:W-:Y:S02]  /*5430*/  @!UPT UIADD3 URZ, UPT, UPT, URZ, URZ, URZ ;  /* 0x000000fffffff290 */ /* 0x000fe4000fffe0ff */
[----:B------:R-:W-:Y:S07]  /*5440*/  UIMAD.WIDE.U32 UR6, UR36, UR4, URZ ;  /* 0x00000004240672a5 */ /* 0x000fee000f8e00ff */
[----:B------:R-:W-:Y:S02]  /*5450*/  UMOV UR13, UR7 ;  /* 0x00000007000d7c82 */ /* 0x000fe40008000000 */
[----:B------:R-:W-:Y:S04]  /*5460*/  UIADD3 UR5, UPT, UPT, -UR13, URZ, URZ ;  /* 0x000000ff0d057290 */ /* 0x000fe8000fffe1ff */
[----:B------:R-:W-:Y:S04]  /*5470*/  UIMAD UR4, UR25, UR5, UR4 ;  /* 0x00000005190472a4 */ /* 0x000fe8000f8e0204 */
[----:B------:R-:W-:Y:S11]  /*5480*/  UISETP.GT.U32.AND UP0, UPT, UR25, UR4, UPT ;  /* 0x000000041900728c */ /* 0x000ff6000bf04070 */
[----:B------:R-:W-:Y:S02]  /*5490*/  @!UP0 UIADD3 UR4, UPT, UPT, UR4, -UR25, URZ ;  /* 0x8000001904048290 */ /* 0x000fe4000fffe0ff */
[----:B------:R-:W-:Y:S02]  /*54a0*/  @!UP0 UIADD3 UR13, UPT, UPT, UR13, 0x1, URZ ;  /* 0x000000010d0d8890 */ /* 0x000fe4000fffe0ff */
[----:B------:R-:W-:Y:S02]  /*54b0*/  UISETP.GE.U32.AND UP0, UPT, UR4, UR25, UPT ;  /* 0x000000190400728c */ /* 0x000fe4000bf06070 */
[----:B------:R-:W-:Y:S09]  /*54c0*/  ULOP3.LUT UR4, UR12, UR45, URZ, 0x3c, !UPT ;  /* 0x0000002d0c047292 */ /* 0x000ff2000f8e3cff */
[----:B------:R-:W-:Y:S02]  /*54d0*/  @UP0 UIADD3 UR13, UPT, UPT, UR13, 0x1, URZ ;  /* 0x000000010d0d0890 */ /* 0x000fe4000fffe0ff */
[----:B------:R-:W-:Y:S11]  /*54e0*/  UISETP.GE.AND UP0, UPT, UR4, URZ, UPT ;  /* 0x000000ff0400728c */ /* 0x000ff6000bf06270 */
[----:B------:R-:W-:Y:S02]  /*54f0*/  @!UP0 UIADD3 UR13, UPT, UPT, -UR13, URZ, URZ ;  /* 0x000000ff0d0d8290 */ /* 0x000fe4000fffe1ff */
[----:B------:R-:W-:Y:S02]  /*5500*/  @!UP1 ULOP3.LUT UR13, URZ, UR45, URZ, 0x33, !UPT ;  /* 0x0000002dff0d9292 */ /* 0x000fe4000f8e33ff */
[----:B------:R-:W-:Y:S02]  /*5510*/  UISETP.NE.AND UP1, UPT, UR29, URZ, UPT ;  /* 0x000000ff1d00728c */ /* 0x000fe4000bf25270 */
[----:B------:R-:W-:Y:S02]  /*5520*/  ULOP3.LUT UR4, UR13, UR29, URZ, 0x3c, !UPT ;  /* 0x0000001d0d047292 */ /* 0x000fe4000f8e3cff */
[----:B------:R-:W-:Y:S02]  /*5530*/  IMAD.U32 R0, RZ, RZ, UR13 ;  /* 0x0000000dff007e24 */ /* 0x000fe4000f8e00ff */
[----:B------:R-:W-:Y:S02]  /*5540*/  UISETP.GE.AND UP0, UPT, UR4, URZ, UPT ;  /* 0x000000ff0400728c */ /* 0x000fe4000bf06270 */
[----:B------:R-:W-:Y:S01]  /*5550*/  UIADD3 UR4, UPT, UPT, -UR12, URZ, URZ ;  /* 0x000000ff0c047290 */ /* 0x000fe2000fffe1ff */
[----:B------:R-:W-:Y:S03]  /*5560*/  IABS R0, R0 ;  /* 0x0000000000007213 */ /* 0x000fe60000000000 */
[----:B------:R-:W-:Y:S02]  /*5570*/  UIMAD UR5, UR27, UR4, UR22 ;  /* 0x000000041b0572a4 */ /* 0x000fe4000f8e0216 */
[----:B------:R-:W-:Y:S01]  /*5580*/  IMAD.HI.U32 R15, R15, R0, RZ ;  /* 0x000000000f0f7227 */ /* 0x000fe200078e00ff */
[----:B------:R-:W-:Y:S02]  /*5590*/  UIADD3 UR4, UPT, UPT, -UR13, URZ, URZ ;  /* 0x000000ff0d047290 */ /* 0x000fe4000fffe1ff */
[----:B------:R-:W-:Y:S01]  /*55a0*/  USHF.L.U32 UR22, UR5, 0x6, URZ ;  /* 0x0000000605167899 */ /* 0x000fe200080006ff */
[----:B------:R-:W-:Y:S01]  /*55b0*/  IMAD.MOV R9, RZ, RZ, -R15 ;  /* 0x000000ffff097224 */ /* 0x000fe200078e0a0f */
[----:B------:R-:W-:Y:S03]  /*55c0*/  UIMAD UR12, UR45, UR4, UR12 ;  /* 0x000000042d0c72a4 */ /* 0x000fe6000f8e020c */
[C---:B------:R-:W-:Y:S05]  /*55d0*/  IMAD R0, R10.reuse, R9, R0 ;  /* 0x000000090a007224 */ /* 0x040fea00078e0200 */
[----:B------:R-:W-:Y:S11]  /*55e0*/  ISETP.GT.U32.AND P1, PT, R10, R0, PT ;  /* 0x000000000a00720c */ /* 0x000ff60003f24070 */
[----:B------:R-:W-:Y:S02]  /*55f0*/  @!UPT UIADD3 URZ, UPT, UPT, URZ, URZ, URZ ;  /* 0x000000fffffff290 */ /* 0x000fe4000fffe0ff */
[----:B------:R-:W-:Y:S01]  /*5600*/  @!P1 IADD3 R15, PT, PT, R15, 0x1, RZ ;  /* 0x000000010f0f9810 */ /* 0x000fe20007ffe0ff */
[----:B------:R-:W-:Y:S01]  /*5610*/  @!P1 IMAD.IADD R0, R0, 0x1, -R10 ;  /* 0x0000000100009824 */ /* 0x000fe200078e0a0a */
[----:B------:R-:W-:Y:S04]  /*5620*/  ISETP.NE.U32.AND P1, PT, R2, RZ, PT ;  /* 0x000000ff0200720c */ /* 0x000fe80003f25070 */
[----:B------:R-:W-:Y:S02]  /*5630*/  ISETP.GE.U32.AND P2, PT, R0, R10, PT ;  /* 0x0000000a0000720c */ /* 0x000fe40003f46070 */
[----:B------:R-:W-:Y:S11]  /*5640*/  ISETP.NE.AND.EX P1, PT, R3, RZ, PT, P1 ;  /* 0x000000ff0300720c */ /* 0x000ff60003f25310 */
[----:B------:R-:W-:Y:S01]  /*5650*/  @P2 VIADD R15, R15, 0x1 ;  /* 0x000000010f0f2836 */ /* 0x000fe20000000000 */
[----:B------:R-:W-:Y:S04]  /*5660*/  ISETP.NE.U32.AND P2, PT, R2, RZ, PT ;  /* 0x000000ff0200720c */ /* 0x000fe80003f45070 */
[----:B------:R-:W-:Y:S02]  /*5670*/  R2UR UR14, R15 ;  /* 0x000000000f0e72ca */ /* 0x000fe400000e0000 */
[----:B------:R-:W-:Y:S11]  /*5680*/  ISETP.NE.AND.EX P2, PT, R3, RZ, PT, P2 ;  /* 0x000000ff0300720c */ /* 0x000ff60003f45320 */
[----:B------:R-:W-:Y:S02]  /*5690*/  @!UP0 UIADD3 UR14, UPT, UPT, -UR14, URZ, URZ ;  /* 0x000000ff0e0e8290 */ /* 0x000fe4000fffe1ff */
[----:B------:R-:W-:Y:S04]  /*56a0*/  @!UP1 ULOP3.LUT UR14, URZ, UR29, URZ, 0x33, !UPT ;  /* 0x0000001dff0e9292 */ /* 0x000fe8000f8e33ff */
[----:B------:R-:W-:Y:S04]  /*56b0*/  UIADD3 UR6, UPT, UPT, -UR14, URZ, URZ ;  /* 0x000000ff0e067290 */ /* 0x000fe8000fffe1ff */
[----:B------:R-:W-:Y:S01]  /*56c0*/  UIMAD UR13, UR29, UR6, UR13 ;  /* 0x000000061d0d72a4 */ /* 0x000fe2000f8e020d */
[----:B------:R-:W-:Y:S11]  /*56d0*/  @!P2 BRA `(.L_x_74) ;  /* 0x000000000030a947 */ /* 0x000ff60003800000 */
[----:B------:R-:W-:Y:S01]  /*56e0*/  UPLOP3.LUT UP3, UPT, UPT, UPT, UP4, 0x80, 0x8 ;  /* 0x000000000008789c */ /* 0x000fe20003f6f040 */
[----:B------:R-:W-:Y:S01]  /*56f0*/  MOV R55, 0x1 ;  /* 0x0000000100377802 */ /* 0x000fe20000000f00 */
[----:B------:R-:W1:Y:S04]  /*5700*/  LDCU.64 UR4, c[0x0][0x358] ;  /* 0x00006b00ff0477ac */ /* 0x000e680008000a00 */
[----:B------:R-:W-:Y:S11]  /*5710*/  PLOP3.LUT P2, PT, PT, PT, UP3, 0x80, 0x8 ;  /* 0x000000000008781c */ /* 0x000ff60003f4f038 */
[----:B------:R-:W-:Y:S02]  /*5720*/  @!UPT UIADD3 URZ, UPT, UPT, URZ, URZ, URZ ;  /* 0x000000fffffff290 */ /* 0x000fe4000fffe0ff */
[----:B------:R-:W2:Y:S01]  /*5730*/  @P2 LDC.64 R14, c[0x0][0x988] ;  /* 0x00026200ff0e2b82 */ /* 0x000ea20000000a00 */
[----:B------:R-:W-:Y:S04]  /*5740*/  @P2 IMAD R0, R16, R2, RZ ;  /* 0x0000000210002224 */ /* 0x000fe800078e02ff */
[----:B--2---:R-:W-:Y:S01]  /*5750*/  @P2 IMAD.WIDE R14, R0, 0x4, R14 ;  /* 0x00000004000e2825 */ /* 0x004fe200078e020e */
[----:B------:R-:W-:Y:S04]  /*5760*/  MOV R0, 0x1 ;  /* 0x0000000100007802 */ /* 0x000fe80000000f00 */
[----:B-1---5:R1:W5:Y:S01]  /*5770*/  @P2 LDG.E R26, desc[UR4][R14.64] ;  /* 0x000000040e1a2981 */ /* 0x022362000c1e1900 */
[----:B------:R-:W-:Y:S01]  /*5780*/  @!P2 PRMT R55, R0, 0x7610, R55 ;  /* 0x000076100037a816 */ /* 0x000fe20000000037 */
[----:B-1----:R-:W2:Y:S06]  /*5790*/  @!P2 LDC R26, c[0x0][0x980] ;  /* 0x00026000ff1aab82 */ /* 0x002eac0000000800 */
.L_x_74:
[----:B--2--5:R-:W-:Y:S01]  /*57a0*/  @!P1 FSETP.EQ.AND P3, PT, R26, RZ, PT ;  /* 0x000000ff1a00920b */ /* 0x024fe20003f62000 */
[----:B------:R-:W-:Y:S01]  /*57b0*/  @!UPT UIADD3 URZ, UPT, UPT, URZ, URZ, URZ ;  /* 0x000000fffffff290 */ /* 0x000fe2000fffe0ff */
[----:B------:R-:W-:Y:S11]  /*57c0*/  @!P1 BRA `(.L_x_75) ;  /* 0x0000000000149947 */ /* 0x000ff60003800000 */
[----:B------:R-:W-:Y:S02]  /*57d0*/  LOP3.LUT P1, RZ, R55, 0xff, RZ, 0xc0, !PT ;  /* 0x000000ff37ff7812 */ /* 0x000fe4000782c0ff */
[----:B------:R-:W-:Y:S04]  /*57e0*/  PLOP3.LUT P3, PT, PT, PT, UP3, 0x80, 0x8 ;  /* 0x000000000008781c */ /* 0x000fe80003f6f038 */
[----:B------:R-:W-:Y:S07]  /*57f0*/  PLOP3.LUT P3, PT, P3, PT, PT, 0x8, 0x80 ;  /* 0x000000000080781c */ /* 0x000fee0001f6e170 */
[----:B------:R-:W-:Y:S11]  /*5800*/  @P1 FSETP.EQ.AND P3, PT, R26, RZ, PT ;  /* 0x000000ff1a00120b */ /* 0x000ff60003f62000 */
[----:B------:R-:W-:Y:S02]  /*5810*/  @!UPT UIADD3 URZ, UPT, UPT, URZ, URZ, URZ ;  /* 0x000000fffffff290 */ /* 0x000fe4000fffe0ff */
.L_x_75:
[----:B------:R-:W-:Y:S01]  /*5820*/  ULEA UR5, UR23, UR24, 0x3 ;  /* 0x0000001817057291 */ /* 0x000fe2000f8e18ff */
[----:B------:R-:W-:Y:S02]  /*5830*/  SHF.L.U32 R9, R12, 0x1f, RZ ;  /* 0x0000001f0c097819 */ /* 0x000fe400000006ff */
[----:B------:R-:W-:Y:S04]  /*5840*/  ELECT P2, URZ, PT ;  /* 0x0000000000ff782f */ /* 0x000fe80003840000 */
[----:B------:R-:W-:Y:S02]  /*5850*/  PLOP3.LUT P2, PT, P3, P2, PT, 0xf2, 0x2f ;  /* 0x00000000002f781c */ /* 0x000fe40001f45e72 */
[----:B------:R-:W1:Y:S02]  /*5860*/  SYNCS.PHASECHK.TRANS64.TRYWAIT P1, [UR5+0xe8], R9 ;  /* 0x0000e809ff0075a7 */ /* 0x000e640008021105 */
[----:B-1----:R-:W-:Y:S09]  /*5870*/  @!P1 BRA `(.L_x_76) ;  /* 0x0000003800dc9947 */ /* 0x002ff20003800000 */
.L_x_162:
[----:B------:R-:W2:Y:S01]  /*5880*/  S2UR UR28, SR_CgaCtaId ;  /* 0x00000000001c79c3 */ /* 0x000ea20000008800 */
[----:B------:R-:W-:Y:S01]  /*5890*/  VOTEU.ALL UP0, P2 ;  /* 0x0000000000ff7886 */ /* 0x000fe20001000000 */
[----:B-1----:R-:W-:Y:S01]  /*58a0*/  @!P2 IADD3 R9, P1, PT, R18, 0x680, RZ ;  /* 0x000006801209a810 */ /* 0x002fe20007f3e0ff */
[----:B------:R-:W-:Y:S01]  /*58b0*/  UIADD3 UR6, UPT, UPT, UR23, 0x1, URZ ;  /* 0x0000000117067890 */ /* 0x000fe2000fffe0ff */
[----:B------:R-:W-:Y:S01]  /*58c0*/  @P0 SHF.R.U32.HI R16, RZ, 0x10, R5 ;  /* 0x00000010ff100819 */ /* 0x000fe20000011605 */
[----:B------:R-:W-:Y:S01]  /*58d0*/  UMOV UR48, 0x0 ;  /* 0x0000000000307882 */ /* 0x000fe20000000000 */
[----:B------:R-:W-:Y:S01]  /*58e0*/  @!UP0 ULEA UR4, UR23, UR24, 0xc ;  /* 0x0000001817048291 */ /* 0x000fe2000f8e60ff */
[----:B------:R-:W-:Y:S01]  /*58f0*/  @!P2 IMAD.X R0, RZ, RZ, R19, P1 ;  /* 0x000000ffff00a224 */ /* 0x000fe200008e0613 */
[----:B------:R-:W-:Y:S01]  /*5900*/  @!P2 R2UR UR7, R9 ;  /* 0x000000000907a2ca */ /* 0x000fe200000e0000 */
[----:B------:R-:W-:Y:S01]  /*5910*/  UMOV UR49, 0x10000000 ;  /* 0x1000000000317882 */ /* 0x000fe20000000000 */
[----:B------:R-:W-:Y:S02]  /*5920*/  @!UP0 UIADD3 UR8, UPT, UPT, UR4, 0x200, URZ ;  /* 0x0000020004088890 */ /* 0x000fe4000fffe0ff */
[----:B------:R-:W-:Y:S01]  /*5930*/  UISETP.NE.AND UP0, UPT, UR6, 0x3, UPT ;  /* 0x000000030600788c */ /* 0x000fe2000bf05270 */
[----:B------:R-:W-:Y:S01]  /*5940*/  @!P2 R2UR UR4, R0 ;  /* 0x000000000004a2ca */ /* 0x000fe200000e0000 */
[----:B------:R-:W-:Y:S02]  /*5950*/  @!P2 IMAD.MOV.U32 R0, RZ, RZ, 0x1000 ;  /* 0x00001000ff00a424 */ /* 0x000fe400078e00ff */
[----:B------:R-:W-:Y:S02]  /*5960*/  USEL UR6, UR6, URZ, UP0 ;  /* 0x000000ff06067287 */ /* 0x000fe40008000000 */
[----:B------:R-:W-:Y:S02]  /*5970*/  USEL UR23, URZ, 0x1, UP0 ;  /* 0x00000001ff177887 */ /* 0x000fe40008000000 */
[----:B------:R-:W-:Y:S01]  /*5980*/  VOTEU.ALL UP0, P2 ;  /* 0x0000000000ff7886 */ /* 0x000fe20001000000 */
[----:B------:R-:W-:Y:S03]  /*5990*/  IMAD.U32 R14, RZ, RZ, UR7 ;  /* 0x00000007ff0e7e24 */ /* 0x000fe6000f8e00ff */
[----:B------:R-:W-:Y:S01]  /*59a0*/  LOP3.LUT R12, R12, UR23, RZ, 0x3c, !PT ;  /* 0x000000170c0c7c12 */ /* 0x000fe2000f8e3cff */
[----:B------:R-:W-:Y:S01]  /*59b0*/  @!UP0 UMOV UR10, UR22 ;  /* 0x00000016000a8c82 */ /* 0x000fe20008000000 */
[----:B------:R-:W-:Y:S01]  /*59c0*/  IMAD.U32 R15, RZ, RZ, UR4 ;  /* 0x00000004ff0f7e24 */ /* 0x000fe2000f8e00ff */
[----:B------:R-:W-:Y:S01]  /*59d0*/  @!P2 R2UR UR20, R14 ;  /* 0x000000000e14a2ca */ /* 0x000fe200000e0000 */
[----:B------:R-:W-:Y:S01]  /*59e0*/  UIADD3 UR4, UPT, UPT, UR5, 0xd0, URZ ;  /* 0x000000d005047890 */ /* 0x000fe2000fffe0ff */
[----:B------:R-:W-:Y:S02]  /*59f0*/  SHF.L.U32 R9, R12, 0x1f, RZ ;  /* 0x0000001f0c097819 */ /* 0x000fe400000006ff */
[----:B------:R-:W-:Y:S01]  /*5a00*/  @!P2 R2UR UR21, R15 ;  /* 0x000000000f15a2ca */ /* 0x000fe200000e0000 */
[----:B--2---:R-:W-:Y:S03]  /*5a10*/  UPRMT UR7, UR28, 0x654, UR4 ;  /* 0x000006541c077896 */ /* 0x004fe60008000004 */
[----:B------:R-:W-:Y:S01]  /*5a20*/  @!UP0 UMOV UR9, UR4 ;  /* 0x0000000400098c82 */ /* 0x000fe20008000000 */
[----:B------:R-:W-:Y:S08]  /*5a30*/  ULEA UR4, UR6, UR24, 0x3 ;  /* 0x0000001806047291 */ /* 0x000ff0000f8e18ff */
[----:B------:R1:W-:Y:S01]  /*5a40*/  @!UP0 UTMALDG.5D [UR8], [UR20], desc[UR48] ;  /* 0x00003008140085b4 */ /* 0x0003e20008021000 */
[----:B------:R1:W-:Y:S01]  /*5a50*/  @!P2 SYNCS.ARRIVE.TRANS64.RED.A0TR RZ, [UR5+0xd0], R0 ;  /* 0x0000d000ffffa9a7 */ /* 0x0003e20008300405 */
[----:B------:R-:W-:Y:S01]  /*5a60*/  SYNCS.ARRIVE.TRANS64.RED.A1T0 RZ, [UR7], RZ ;  /* 0x000000ffffff79a7 */ /* 0x000fe20008100407 */
[----:B------:R-:W2:Y:S02]  /*5a70*/  SYNCS.PHASECHK.TRANS64.TRYWAIT P1, [UR4+0xe8], R9 ;  /* 0x0000e809ff0075a7 */ /* 0x000ea40008021104 */
[----:B-12---:R-:W-:Y:S05]  /*5a80*/  @!P1 BRA `(.L_x_77) ;  /* 0x0000003800709947 */ /* 0x006fea0003800000 */
.L_x_164:
[----:B------:R-:W2:Y:S01]  /*5a90*/  S2UR UR28, SR_CgaCtaId ;  /* 0x00000000001c79c3 */ /* 0x000ea20000008800 */
[----:B------:R-:W-:Y:S01]  /*5aa0*/  UPLOP3.LUT UP1, UPT, UPT, UPT, UPT, 0x80, 0x8 ;  /* 0x000000000008789c */ /* 0x000fe20003f2f070 */
[----:B-1----:R-:W-:Y:S01]  /*5ab0*/  @!P2 IADD3 R9, P1, PT, R18, 0x680, RZ ;  /* 0x000006801209a810 */ /* 0x002fe20007f3e0ff */
[----:B------:R-:W-:Y:S01]  /*5ac0*/  UMOV UR20, 0x0 ;  /* 0x0000000000147882 */ /* 0x000fe20000000000 */
[----:B------:R-:W-:Y:S01]  /*5ad0*/  UMOV UR21, 0x10000000 ;  /* 0x1000000000157882 */ /* 0x000fe20000000000 */
[----:B------:R-:W-:Y:S01]  /*5ae0*/  VOTEU.ALL UP0, P2 ;  /* 0x0000000000ff7886 */ /* 0x000fe20001000000 */
[----:B------:R-:W-:Y:S01]  /*5af0*/  LOP3.LUT R11, R11, 0x1, RZ, 0x3c, !PT ;  /* 0x000000010b0b7812 */ /* 0x000fe200078e3cff */
[----:B------:R-:W-:Y:S03]  /*5b00*/  @!P2 IMAD.X R0, RZ, RZ, R19, P1 ;  /* 0x000000ffff00a224 */ /* 0x000fe600008e0613 */
[----:B------:R-:W-:Y:S02]  /*5b10*/  @!UP0 ULEA UR5, UR6, UR24, 0xc ;  /* 0x0000001806058291 */ /* 0x000fe4000f8e60ff */
[----:B------:R-:W-:Y:S02]  /*5b20*/  UIADD3 UR6, UPT, UPT, UR6, 0x1, URZ ;  /* 0x0000000106067890 */ /* 0x000fe4000fffe0ff */
[----:B------:R-:W-:Y:S02]  /*5b30*/  @!UP0 UIADD3 UR10, UPT, UPT, UR22, 0x20, URZ ;  /* 0x00000020160a8890 */ /* 0x000fe4000fffe0ff */
[----:B------:R-:W-:Y:S01]  /*5b40*/  @!UP0 UIADD3 UR8, UPT, UPT, UR5, 0x200, URZ ;  /* 0x0000020005088890 */ /* 0x000fe2000fffe0ff */
[----:B------:R-:W-:Y:S01]  /*5b50*/  @!P2 R2UR UR5, R0 ;  /* 0x000000000005a2ca */ /* 0x000fe200000e0000 */
[----:B------:R-:W-:Y:S02]  /*5b60*/  UISETP.NE.AND UP0, UPT, UR6, 0x3, UPT ;  /* 0x000000030600788c */ /* 0x000fe4000bf05270 */
[----:B------:R-:W-:Y:S02]  /*5b70*/  UIADD3 UR22, UPT, UPT, UR15, UR43, URZ ;  /* 0x0000002b0f167290 */ /* 0x000fe4000fffe0ff */
[----:B------:R-:W-:Y:S01]  /*5b80*/  USEL UR23, UR6, URZ, UP0 ;  /* 0x000000ff06177287 */ /* 0x000fe20008000000 */
[----:B------:R-:W-:Y:S02]  /*5b90*/  @!P2 R2UR UR6, R9 ;  /* 0x000000000906a2ca */ /* 0x000fe400000e0000 */
[----:B------:R-:W-:Y:S02]  /*5ba0*/  PLOP3.LUT P0, PT, PT, PT, UP0, 0x80, 0x8 ;  /* 0x000000000008781c */ /* 0x000fe40003f0f008 */
[----:B------:R-:W-:Y:S02]  /*5bb0*/  VOTEU.ALL UP0, P2 ;  /* 0x0000000000ff7886 */ /* 0x000fe40001000000 */
[----:B------:R-:W-:Y:S01]  /*5bc0*/  SEL R0, RZ, 0x1, P0 ;  /* 0x00000001ff007807 */ /* 0x000fe20000000000 */
[----:B------:R-:W-:Y:S01]  /*5bd0*/  IMAD.U32 R15, RZ, RZ, UR5 ;  /* 0x00000005ff0f7e24 */ /* 0x000fe2000f8e00ff */
[----:B------:R-:W-:Y:S01]  /*5be0*/  UIADD3 UR5, UPT, UPT, UR4, 0xd0, URZ ;  /* 0x000000d004057890 */ /* 0x000fe2000fffe0ff */
[----:B------:R-:W-:Y:S02]  /*5bf0*/  LOP3.LUT P0, RZ, R6, 0x1, RZ, 0xc0, !PT ;  /* 0x0000000106ff7812 */ /* 0x000fe4000780c0ff */
[----:B------:R-:W-:Y:S02]  /*5c00*/  LOP3.LUT R12, R12, R0, RZ, 0x3c, !PT ;  /* 0x000000000c0c7212 */ /* 0x000fe400078e3cff */
[----:B------:R-:W-:Y:S01]  /*5c10*/  IMAD.U32 R14, RZ, RZ, UR6 ;  /* 0x00000006ff0e7e24 */ /* 0x000fe2000f8e00ff */
[----:B------:R-:W-:Y:S01]  /*5c20*/  @!P2 R2UR UR7, R15 ;  /* 0x000000000f07a2ca */ /* 0x000fe200000e0000 */
[----:B------:R-:W-:Y:S01]  /*5c30*/  @!UP0 UMOV UR9, UR5 ;  /* 0x0000000500098c82 */ /* 0x000fe20008000000 */
[----:B--2---:R-:W-:Y:S02]  /*5c40*/  UPRMT UR5, UR28, 0x654, UR5 ;  /* 0x000006541c057896 */ /* 0x004fe40008000005 */
[----:B------:R-:W-:Y:S01]  /*5c50*/  @!P2 R2UR UR6, R14 ;  /* 0x000000000e06a2ca */ /* 0x000fe200000e0000 */
[----:B------:R-:W-:Y:S11]  /*5c60*/  UIADD3 UR28, UPT, UPT, UR16, UR42, URZ ;  /* 0x0000002a101c7290 */ /* 0x000ff6000fffe0ff */
[----:B------:R-:W-:Y:S01]  /*5c70*/  @!UPT UIADD3 URZ, UPT, UPT, URZ, URZ, URZ ;  /* 0x000000fffffff290 */ /* 0x000fe2000fffe0ff */
[----:B------:R1:W-:Y:S01]  /*5c80*/  @!UP0 UTMALDG.5D [UR8], [UR6], desc[UR20] ;  /* 0x00001408060085b4 */ /* 0x0003e20008021000 */
[----:B------:R1:W-:Y:S01]  /*5c90*/  @!P2 SYNCS.ARRIVE.TRANS64.RED.A0TR RZ, [UR4+0xd0], R8 ;  /* 0x0000d008ffffa9a7 */ /* 0x0003e20008300404 */
[----:B------:R-:W-:Y:S01]  /*5ca0*/  SYNCS.ARRIVE.TRANS64.RED.A1T0 RZ, [UR5], RZ ;  /* 0x000000ffffff79a7 */ /* 0x000fe20008100405 */
[----:B------:R-:W-:Y:S05]  /*5cb0*/  @P0 BRA `(.L_x_78) ;  /* 0xffffffec00f80947 */ /* 0x000fea000383ffff */
[----:B------:R-:W-:Y:S01]  /*5cc0*/  UIADD3 UR5, UPT, UPT, UR24, 0xe8, URZ ;  /* 0x000000e818057890 */ /* 0x000fe2000fffe0ff */
[----:B------:R-:W-:-:S03]  /*5cd0*/  SHF.L.U32 R2, R12, 0x1f, RZ ;  /* 0x0000001f0c027819 */ /* 0x000fc600000006ff */
[----:B------:R-:W-:-:S09]  /*5ce0*/  ULEA UR4, UR23, UR5, 0x3 ;  /* 0x0000000517047291 */ /* 0x000fd2000f8e18ff */
[----:B------:R-:W2:Y:S02]  /*5cf0*/  SYNCS.PHASECHK.TRANS64.TRYWAIT P0, [UR4], R2 ;  /* 0x00000002ff0075a7 */ /* 0x000ea40008001104 */
[----:B--2---:R-:W-:Y:S05]  /*5d00*/  @!P0 BRA `(.L_x_79) ;  /* 0x0000003400e88947 */ /* 0x004fea0003800000 */
.L_x_166:
[----:B------:R-:W-:-:S04]  /*5d10*/  UIADD3 UR4, UPT, UPT, UR23, 0x1, URZ ;  /* 0x0000000117047890 */ /* 0x000fc8000fffe0ff */
[----:B------:R-:W-:-:S04]  /*5d20*/  UISETP.NE.AND UP0, UPT, UR4, 0x3, UPT ;  /* 0x000000030400788c */ /* 0x000fc8000bf05270 */
[----:B------:R-:W-:Y:S02]  /*5d30*/  USEL UR4, UR4, URZ, UP0 ;  /* 0x000000ff04047287 */ /* 0x000fe40008000000 */
[----:B------:R-:W-:-:S04]  /*5d40*/  PLOP3.LUT P0, PT, PT, PT, UP0, 0x80, 0x8 ;  /* 0x000000000008781c */ /* 0x000fc80003f0f008 */
[----:B--2---:R-:W-:Y:S01]  /*5d50*/  SEL R2, RZ, 0x1, P0 ;  /* 0x00000001ff027807 */ /* 0x004fe20000000000 */
[----:B------:R-:W-:-:S03]  /*5d60*/  IMAD.U32 R0, RZ, RZ, UR4 ;  /* 0x00000004ff007e24 */ /* 0x000fc6000f8e00ff */
[----:B------:R-:W-:Y:S01]  /*5d70*/  LOP3.LUT R12, R12, R2, RZ, 0x3c, !PT ;  /* 0x000000020c0c7212 */ /* 0x000fe200078e3cff */
[C---:B------:R-:W-:Y:S01]  /*5d80*/  VIADD R4, R0.reuse, 0x1 ;  /* 0x0000000100047836 */ /* 0x040fe20000000000 */
[----:B------:R-:W-:Y:S02]  /*5d90*/  LEA R2, R0, UR5, 0x3 ;  /* 0x0000000500027c11 */ /* 0x000fe4000f8e18ff */
[----:B------:R-:W-:Y:S02]  /*5da0*/  SHF.L.U32 R3, R12, 0x1f, RZ ;  /* 0x0000001f0c037819 */ /* 0x000fe400000006ff */
[----:B------:R-:W-:Y:S02]  /*5db0*/  ISETP.NE.AND P0, PT, R4, 0x3, PT ;  /* 0x000000030400780c */ /* 0x000fe40003f05270 */
[----:B------:R-:W2:Y:S02]  /*5dc0*/  SYNCS.PHASECHK.TRANS64.TRYWAIT P1, [R2+URZ], R3 ;  /* 0x00000003020075a7 */ /* 0x000ea400080211ff */
[----:B------:R-:W-:-:S02]  /*5dd0*/  SEL R0, RZ, 0x1, P0 ;  /* 0x00000001ff007807 */ /* 0x000fc40000000000 */
[----:B------:R-:W-:Y:S02]  /*5de0*/  SEL R4, R4, RZ, P0 ;  /* 0x000000ff04047207 */ /* 0x000fe40000000000 */
[----:B------:R-:W-:Y:S01]  /*5df0*/  LOP3.LUT R0, R12, R0, RZ, 0x3c, !PT ;  /* 0x000000000c007212 */ /* 0x000fe200078e3cff */
[----:B--2---:R-:W-:Y:S06]  /*5e00*/  @!P1 BRA `(.L_x_80) ;  /* 0x0000003400c09947 */ /* 0x004fec0003800000 */
.L_x_167:
[----:B------:R-:W-:Y:S02]  /*5e10*/  LEA R4, R4, UR5, 0x3 ;  /* 0x0000000504047c11 */ /* 0x000fe4000f8e18ff */
[----:B------:R-:W-:-:S07]  /*5e20*/  SHF.L.U32 R0, R0, 0x1f, RZ ;  /* 0x0000001f00007819 */ /* 0x000fce00000006ff */
.L_x_81:
[----:B---3--:R3:W4:Y:S02]  /*5e30*/  SYNCS.PHASECHK.TRANS64.TRYWAIT P0, [R4+URZ], R0 ;  /* 0x00000000040075a7 */ /* 0x00872400080011ff */
[----:B----4-:R-:W-:Y:S05]  /*5e40*/  @!P0 NANOSLEEP.SYNCS 0x989680 ;  /* 0x009896800000895d */ /* 0x010fea0003900000 */
[----:B------:R-:W4:Y:S02]  /*5e50*/  @!P0 SYNCS.PHASECHK.TRANS64 P0, [R4+URZ], R0 ;  /* 0x00000000040085a7 */ /* 0x000f2400080010ff */
[----:B-1--4-:R-:W-:Y:S05]  /*5e60*/  @P0 EXIT ;  /* 0x000000000000094d */ /* 0x012fea0003800000 */
[----:B------:R-:W-:Y:S05]  /*5e70*/  BRA `(.L_x_81) ;  /* 0xfffffffc00ec7947 */ /* 0x000fea000383ffff */
.L_x_69:
[----:B------:R-:W-:-:S06]  /*5e80*/  UISETP.GE.AND UP0, UPT, UR15, 0x4, UPT ;  /* 0x000000040f00788c */ /* 0x000fcc000bf06270 */
[----:B------:R-:W-:-:S13]  /*5e90*/  PLOP3.LUT P0, PT, PT, PT, UP0, 0x80, 0x8 ;  /* 0x000000000008781c */ /* 0x000fda0003f0f008 */
[----:B-1----:R-:W-:Y:S05]  /*5ea0*/  @!P0 EXIT ;  /* 0x000000000000894d */ /* 0x002fea0003800000 */
[----:B------:R-:W1:Y:S08]  /*5eb0*/  S2UR UR4, SR_CgaCtaId ;  /* 0x00000000000479c3 */ /* 0x000e700000008800 */
[----:B------:R-:W-:Y:S01]  /*5ec0*/  BAR.SYNC.DEFER_BLOCKING 0x6, 0xa0 ;  /* 0x0182800000007b1d */ /* 0x000fe20000010000 */
[C---:B------:R-:W-:Y:S01]  /*5ed0*/  IMAD.SHL.U32 R6, R54.reuse, 0x20, RZ ;  /* 0x0000002036067824 */ /* 0x040fe200078e00ff */
[----:B------:R-:W-:Y:S01]  /*5ee0*/  SHF.R.U32.HI R7, RZ, 0x1, R54 ;  /* 0x00000001ff077819 */ /* 0x000fe20000011636 */
[C---:B------:R-:W-:Y:S01]  /*5ef0*/  IMAD.SHL.U32 R0, R54.reuse, 0x4, RZ ;  /* 0x0000000436007824 */ /* 0x040fe200078e00ff */
[----:B------:R-:W-:Y:S01]  /*5f00*/  USHF.R.S32.HI UR54, URZ, 0x1f, UR5 ;  /* 0x0000001fff367899 */ /* 0x000fe20008011405 */
[----:B------:R-:W-:Y:S01]  /*5f10*/  IMAD.SHL.U32 R53, R54, 0x10, RZ ;  /* 0x0000001036357824 */ /* 0x000fe200078e00ff */
[----:B------:R-:W-:Y:S01]  /*5f20*/  UMOV UR50, 0x400 ;  /* 0x0000040000327882 */ /* 0x000fe20000000000 */
[----:B------:R-:W2:Y:S01]  /*5f30*/  LDCU.64 UR6, c[0x0][0x988] ;  /* 0x00013100ff0677ac */ /* 0x000ea20008000a00 */
[----:B------:R-:W-:Y:S01]  /*5f40*/  LOP3.LUT R3, R6, 0xc0, RZ, 0xc0, !PT ;  /* 0x000000c006037812 */ /* 0x000fe200078ec0ff */
[----:B------:R-:W3:Y:S01]  /*5f50*/  LDC.64 R40, c[0x0][0x988] ;  /* 0x00026200ff287b82 */ /* 0x000ee20000000a00 */
[----:B------:R-:W-:Y:S01]  /*5f60*/  LOP3.LUT R53, R53, 0x600, RZ, 0xc0, !PT ;  /* 0x0000060035357812 */ /* 0x000fe200078ec0ff */
[----:B------:R-:W-:Y:S01]  /*5f70*/  IMAD.U32 R23, R54, 0x10000, RZ ;  /* 0x0001000036177824 */ /* 0x000fe200078e00ff */
[----:B------:R-:W-:Y:S01]  /*5f80*/  LOP3.LUT R0, R3, 0x18, R0, 0xf8, !PT ;  /* 0x0000001803007812 */ /* 0x000fe200078ef800 */
[----:B------:R-:W-:Y:S01]  /*5f90*/  IMAD.MOV.U32 R63, RZ, RZ, 0x10 ;  /* 0x00000010ff3f7424 */ /* 0x000fe200078e00ff */
[--C-:B------:R-:W-:Y:S01]  /*5fa0*/  LOP3.LUT R53, R53, 0x20, R6.reuse, 0xf8, !PT ;  /* 0x0000002035357812 */ /* 0x100fe200078ef806 */
[----:B------:R-:W-:Y:S01]  /*5fb0*/  ULEA.HI UR54, UR54, UR5, URZ, 0x6 ;  /* 0x0000000536367291 */ /* 0x000fe2000f8f30ff */
[----:B------:R-:W-:Y:S01]  /*5fc0*/  LOP3.LUT R0, R0, 0x8, R7, 0x78, !PT ;  /* 0x0000000800007812 */ /* 0x000fe200078e7807 */
[----:B------:R-:W4:Y:S01]  /*5fd0*/  LDC.64 R42, c[0x0][0x990] ;  /* 0x00026400ff2a7b82 */ /* 0x000f220000000a00 */
[----:B------:R-:W-:Y:S01]  /*5fe0*/  LOP3.LUT R53, R53, 0x100, R6, 0xf8, !PT ;  /* 0x0000010035357812 */ /* 0x000fe200078ef806 */
[----:B------:R-:W-:Y:S01]  /*5ff0*/  IMAD.MOV.U32 R52, RZ, RZ, 0x1 ;  /* 0x00000001ff347424 */ /* 0x000fe200078e00ff */
[C---:B------:R-:W-:Y:S01]  /*6000*/  LOP3.LUT P0, RZ, R54.reuse, 0x4, RZ, 0xc0, !PT ;  /* 0x0000000436ff7812 */ /* 0x040fe2000780c0ff */
[----:B------:R-:W-:Y:S01]  /*6010*/  IMAD.MOV.U32 R22, RZ, RZ, RZ ;  /* 0x000000ffff167224 */ /* 0x000fe200078e00ff */
[----:B------:R-:W-:Y:S01]  /*6020*/  LOP3.LUT R53, R53, R0, RZ, 0xfc, !PT ;  /* 0x0000000035357212 */ /* 0x000fe200078efcff */
[----:B-1----:R-:W-:Y:S01]  /*6030*/  ULEA UR50, UR4, UR50, 0x18 ;  /* 0x0000003204327291 */ /* 0x002fe2000f8ec0ff */
[----:B------:R-:W-:Y:S01]  /*6040*/  LOP3.LUT R54, R54, 0x60, RZ, 0xc0, !PT ;  /* 0x0000006036367812 */ /* 0x000fe200078ec0ff */
[----:B--2---:R-:W-:Y:S01]  /*6050*/  IMAD.U32 R58, RZ, RZ, UR6 ;  /* 0x00000006ff3a7e24 */ /* 0x004fe2000f8e00ff */
[----:B------:R-:W-:Y:S01]  /*6060*/  CS2R R50, SRZ ;  /* 0x0000000000327805 */ /* 0x000fe2000001ff00 */
[----:B------:R-:W-:Y:S01]  /*6070*/  IMAD.U32 R57, RZ, RZ, UR7 ;  /* 0x00000007ff397e24 */ /* 0x000fe2000f8e00ff */
[----:B------:R-:W1:Y:S01]  /*6080*/  LDCU.64 UR6, c[0x0][0x9b0] ;  /* 0x00013600ff0677ac */ /* 0x000e620008000a00 */
[----:B------:R-:W-:-:S02]  /*6090*/  LOP3.LUT R23, R23, 0x600000, RZ, 0xc0, !PT ;  /* 0x0060000017177812 */ /* 0x000fc400078ec0ff */
[----:B------:R-:W-:Y:S01]  /*60a0*/  SEL R63, R63, 0xfffffff0, !P0 ;  /* 0xfffffff03f3f7807 */ /* 0x000fe20004000000 */
[----:B------:R-:W2:Y:S01]  /*60b0*/  LDS R2, [UR50+0x160] ;  /* 0x00016032ff027984 */ /* 0x000ea20008000800 */
[----:B------:R-:W-:Y:S01]  /*60c0*/  UIADD3 UR4, UPT, UPT, UR50, 0x200, URZ ;  /* 0x0000020032047890 */ /* 0x000fe2000fffe0ff */
[----:B------:R-:W2:Y:S05]  /*60d0*/  LDCU UR58, c[0x0][0x370] ;  /* 0x00006e00ff3a77ac */ /* 0x000eaa0008000800 */
[----:B------:R-:W-:Y:S01]  /*60e0*/  IMAD.U32 R0, RZ, RZ, UR4 ;  /* 0x00000004ff007e24 */ /* 0x000fe2000f8e00ff */
[----:B------:R-:W-:Y:S01]  /*60f0*/  UMOV UR52, URZ ;  /* 0x000000ff00347c82 */ /* 0x000fe20008000000 */
[----:B------:R-:W2:Y:S01]  /*6100*/  LDCU UR48, c[0x0][0xc0c] ;  /* 0x00018180ff3077ac */ /* 0x000ea20008000800 */
[----:B------:R-:W2:Y:S01]  /*6110*/  LDCU UR38, c[0x0][0xc30] ;  /* 0x00018600ff2677ac */ /* 0x000ea20008000800 */
[----:B-1----:R-:W-:-:S02]  /*6120*/  IMAD.U32 R60, RZ, RZ, UR6 ;  /* 0x00000006ff3c7e24 */ /* 0x002fc4000f8e00ff */
[----:B------:R-:W-:Y:S01]  /*6130*/  IMAD.U32 R59, RZ, RZ, UR7 ;  /* 0x00000007ff3b7e24 */ /* 0x000fe2000f8e00ff */
[----:B------:R-:W1:Y:S01]  /*6140*/  LDCU UR59, c[0x0][0x38c] ;  /* 0x00007180ff3b77ac */ /* 0x000e620008000800 */
[----:B------:R-:W1:Y:S01]  /*6150*/  LDCU.64 UR46, c[0x0][0xc28] ;  /* 0x00018500ff2e77ac */ /* 0x000e620008000a00 */
[----:B------:R-:W1:Y:S01]  /*6160*/  LDCU.128 UR60, c[0x0][0xc10] ;  /* 0x00018200ff3c77ac */ /* 0x000e620008000c00 */
[----:B------:R-:W1:Y:S01]  /*6170*/  LDCU UR57, c[0x0][0x374] ;  /* 0x00006e80ff3977ac */ /* 0x000e620008000800 */
[----:B------:R-:W-:Y:S01]  /*6180*/  USHF.R.S32.HI UR54, URZ, 0x6, UR54 ;  /* 0x00000006ff367899 */ /* 0x000fe20008011436 */
[----:B------:R-:W-:Y:S01]  /*6190*/  UMOV UR55, URZ ;  /* 0x000000ff00377c82 */ /* 0x000fe20008000000 */
[----:B------:R-:W-:Y:S01]  /*61a0*/  UMOV UR56, URZ ;  /* 0x000000ff00387c82 */ /* 0x000fe20008000000 */
[C---:B--2---:R-:W-:Y:S01]  /*61b0*/  VIADD R3, R2.reuse, 0x40 ;  /* 0x0000004002037836 */ /* 0x044fe20000000000 */
[----:B------:R-:W-:-:S04]  /*61c0*/  LOP3.LUT R2, R2, 0xffff, RZ, 0xc0, !PT ;  /* 0x0000ffff02027812 */ /* 0x000fc800078ec0ff */
[----:B------:R-:W-:-:S05]  /*61d0*/  LOP3.LUT R3, R3, 0xffff, RZ, 0xc0, !PT ;  /* 0x0000ffff03037812 */ /* 0x000fca00078ec0ff */
[----:B-1-34-:R2:W-:Y:S02]  /*61e0*/  STL.64 [R1], R2 ;  /* 0x0000000201007387 */ /* 0x01a5e40000100a00 */
.L_x_112:
[----:B--2---:R-:W-:Y:S04]  /*61f0*/  SHF.L.U32 R2, R50, 0x1f, RZ ;  /* 0x0000001f32027819 */ /* 0x004fe800000006ff */
[----:B------:R-:W1:Y:S02]  /*6200*/  SYNCS.PHASECHK.TRANS64.TRYWAIT P0, [UR50+0x110], R2 ;  /* 0x00011002ff0075a7 */ /* 0x000e640008001132 */
[----:B-1----:R-:W-:Y:S05]  /*6210*/  @!P0 BRA `(.L_x_82) ;  /* 0x0000003000d08947 */ /* 0x002fea0003800000 */
.L_x_169:
[----:B------:R-:W2:Y:S01]  /*6220*/  LDS.128 R44, [UR50+0x150] ;  /* 0x00015032ff2c7984 */ /* 0x000ea20008000c00 */
[----:B------:R-:W-:Y:S02]  /*6230*/  UIADD3 UR4, UPT, UPT, UR50, 0x118, URZ ;  /* 0x0000011832047890 */ /* 0x000fe4000fffe0ff */
[----:B------:R-:W-:Y:S02]  /*6240*/  UISETP.GE.AND UP1, UPT, UR39, 0x1, UPT ;  /* 0x000000012700788c */ /* 0x000fe4000bf26270 */
[----:B------:R-:W-:Y:S01]  /*6250*/  UPRMT UR4, URZ, 0x654, UR4 ;  /* 0x00000654ff047896 */ /* 0x000fe20008000004 */
[----:B------:R-:W-:Y:S01]  /*6260*/  @!PT LDS RZ, [RZ] ;  /* 0x00000000fffff984 */ /* 0x000fe20000000800 */
[----:B------:R-:W-:Y:S01]  /*6270*/  @!PT LDS RZ, [RZ] ;  /* 0x00000000fffff984 */ /* 0x000fe20000000800 */
[----:B------:R-:W-:Y:S01]  /*6280*/  @!PT LDS RZ, [RZ] ;  /* 0x00000000fffff984 */ /* 0x000fe20000000800 */
[----:B------:R-:W-:Y:S01]  /*6290*/  @!PT LDS RZ, [RZ] ;  /* 0x00000000fffff984 */ /* 0x000fe20000000800 */
[----:B------:R3:W-:Y:S06]  /*62a0*/  MEMBAR.ALL.CTA ;  /* 0x0000000000007992 */ /* 0x0007ec0000008000 */
[----:B---3--:R-:W3:Y:S02]  /*62b0*/  FENCE.VIEW.ASYNC.S ;  /* 0x00000000000073c6 */ /* 0x008ee40000000000 */
[----:B---3--:R-:W-:Y:S01]  /*62c0*/  SYNCS.ARRIVE.TRANS64.RED.A1T0 RZ, [UR4], RZ ;  /* 0x000000ffffff79a7 */ /* 0x008fe20008100404 */
[----:B--2---:R-:W-:Y:S11]  /*62d0*/  LOP3.LUT P0, RZ, R46, 0x1, RZ, 0xc0, !PT ;  /* 0x000000012eff7812 */ /* 0x004ff6000780c0ff */
[----:B------:R-:W-:Y:S02]  /*62e0*/  @!UPT UIADD3 URZ, UPT, UPT, URZ, URZ, URZ ;  /* 0x000000fffffff290 */ /* 0x000fe4000fffe0ff */
[----:B------:R-:W-:Y:S01]  /*62f0*/  VOTEU.ANY UP0, P0 ;  /* 0x0000000000ff7886 */ /* 0x000fe20000000100 */
[----:B------:R-:W-:Y:S11]  /*6300*/  PLOP3.LUT P0, PT, PT, PT, UP0, 0x80, 0x8 ;  /* 0x000000000008781c */ /* 0x000ff60003f0f008 */
[----:B------:R-:W-:Y:S02]  /*6310*/  @!UPT UIADD3 URZ, UPT, UPT, URZ, URZ, URZ ;  /* 0x000000fffffff290 */ /* 0x000fe4000fffe0ff */
[----:B-1----:R-:W-:Y:S02]  /*6320*/  @P0 MOV R2, R44 ;  /* 0x0000002c00020202 */ /* 0x002fe40000000f00 */
[----:B------:R-:W-:Y:S02]  /*6330*/  @P0 LOP3.LUT R0, R45, 0xffff, RZ, 0xc0, !PT ;  /* 0x0000ffff2d000812 */ /* 0x000fe400078ec0ff */
[----:B------:R-:W-:Y:S02]  /*6340*/  @P0 R2UR UR6, R2 ;  /* 0x00000000020602ca */ /* 0x000fe400000e0000 */
[----:B------:R-:W-:Y:S01]  /*6350*/  @P0 R2UR UR5, R0 ;  /* 0x00000000000502ca */ /* 0x000fe200000e0000 */
[----:B------:R-:W-:Y:S05]  /*6360*/  IMAD.U32 R0, RZ, RZ, UR54 ;  /* 0x00000036ff007e24 */ /* 0x000fea000f8e00ff */
[----:B------:R-:W-:Y:S05]  /*6370*/  IABS R2, R0 ;  /* 0x0000000000027213 */ /* 0x000fea0000000000 */
[----:B------:R-:W-:Y:S02]  /*6380*/  @UP0 UMOV UR37, UR6 ;  /* 0x0000000600250c82 */ /* 0x000fe40008000000 */
[----:B------:R-:W-:Y:S01]  /*6390*/  @UP0 UMOV UR36, UR5 ;  /* 0x0000000500240c82 */ /* 0x000fe20008000000 */
[----:B------:R-:W-:Y:S05]  /*63a0*/  BRA.U !UP1, `(.L_x_83) ;  /* 0x0000000109cc7547 */ /* 0x000fea000b800000 */
[----:B------:R-:W1:Y:S01]  /*63b0*/  LDCU UR9, c[0x0][0xc20] ;  /* 0x00018400ff0977ac */ /* 0x000e620008000800 */
[----:B------:R-:W-:Y:S02]  /*63c0*/  UIMAD.WIDE.U32 UR4, UR57, UR63, URZ ;  /* 0x0000003f390472a5 */ /* 0x000fe4000f8e00ff */
[----:B------:R-:W-:Y:S02]  /*63d0*/  UIMAD.WIDE.U32 UR6, UR58, UR60, URZ ;  /* 0x0000003c3a0672a5 */ /* 0x000fe4000f8e00ff */
[----:B------:R-:W-:Y:S02]  /*63e0*/  UIMAD.WIDE.U32 UR10, UR36, UR63, URZ ;  /* 0x0000003f240a72a5 */ /* 0x000fe4000f8e00ff */
[----:B------:R-:W-:Y:S02]  /*63f0*/  UISETP.NE.AND UP0, UPT, UR62, 0x1, UPT ;  /* 0x000000013e00788c */ /* 0x000fe4000bf05270 */
[----:B------:R-:W-:Y:S02]  /*6400*/  UISETP.NE.AND UP1, UPT, UR48, 0x1, UPT ;  /* 0x000000013000788c */ /* 0x000fe4000bf25270 */
[----:B------:R-:W-:Y:S02]  /*6410*/  UISETP.NE.AND UP2, UPT, UR39, 0x1, UPT ;  /* 0x000000012700788c */ /* 0x000fe4000bf45270 */
[----:B------:R-:W-:Y:S01]  /*6420*/  UIMAD.WIDE.U32 UR12, UR37, UR60, URZ ;  /* 0x0000003c250c72a5 */ /* 0x000fe2000f8e00ff */
[----:B------:R-:W-:Y:S01]  /*6430*/  UMOV UR4, UR5 ;  /* 0x0000000500047c82 */ /* 0x000fe20008000000 */
[----:B------:R-:W-:Y:S01]  /*6440*/  UMOV UR6, UR11 ;  /* 0x0000000b00067c82 */ /* 0x000fe20008000000 */
[----:B-1----:R-:W-:Y:S03]  /*6450*/  USHF.R.U32.HI UR8, URZ, UR9, UR4 ;  /* 0x00000009ff087299 */ /* 0x002fe60008011604 */
[----:B------:R-:W-:Y:S02]  /*6460*/  UMOV UR4, UR7 ;  /* 0x0000000700047c82 */ /* 0x000fe40008000000 */
[----:B------:R-:W-:Y:S02]  /*6470*/  USHF.R.U32.HI UR5, URZ, UR61, UR4 ;  /* 0x0000003dff057299 */ /* 0x000fe40008011604 */
[----:B------:R-:W-:Y:S02]  /*6480*/  USEL UR4, UR57, UR8, !UP0 ;  /* 0x0000000839047287 */ /* 0x000fe4000c000000 */
[----:B------:R-:W-:Y:S02]  /*6490*/  USHF.R.U32.HI UR8, URZ, UR9, UR6 ;  /* 0x00000009ff087299 */ /* 0x000fe40008011606 */
[----:B------:R-:W-:Y:S02]  /*64a0*/  UIMAD.WIDE.U32 UR6, UR4, UR46, URZ ;  /* 0x0000002e040672a5 */ /* 0x000fe4000f8e00ff */
[----:B------:R-:W-:Y:S02]  /*64b0*/  USEL UR9, UR58, UR5, !UP1 ;  /* 0x000000053a097287 */ /* 0x000fe4000c800000 */
[----:B------:R-:W-:Y:S02]  /*64c0*/  USEL UR8, UR36, UR8, !UP0 ;  /* 0x0000000824087287 */ /* 0x000fe4000c000000 */
[----:B------:R-:W-:Y:S01]  /*64d0*/  UIMAD.WIDE.U32 UR10, UR9, UR46, URZ ;  /* 0x0000002e090a72a5 */ /* 0x000fe2000f8e00ff */
[----:B------:R-:W-:Y:S01]  /*64e0*/  UMOV UR6, UR7 ;  /* 0x0000000700067c82 */ /* 0x000fe20008000000 */
[----:B------:R-:W-:Y:S01]  /*64f0*/  UMOV UR5, UR13 ;  /* 0x0000000d00057c82 */ /* 0x000fe20008000000 */
[----:B------:R-:W-:Y:S02]  /*6500*/  @UP2 USHF.R.U32.HI UR4, URZ, UR47, UR6 ;  /* 0x0000002fff042299 */ /* 0x000fe40008011606 */
[----:B------:R-:W-:Y:S02]  /*6510*/  USHF.R.U32.HI UR5, URZ, UR61, UR5 ;  /* 0x0000003dff057299 */ /* 0x000fe40008011605 */
[----:B------:R-:W-:Y:S02]  /*6520*/  UIMAD UR4, UR39, UR4, URZ ;  /* 0x00000004270472a4 */ /* 0x000fe4000f8e02ff */
[----:B------:R-:W-:Y:S02]  /*6530*/  USEL UR5, UR37, UR5, !UP1 ;  /* 0x0000000525057287 */ /* 0x000fe4000c800000 */
[----:B------:R-:W-:Y:S01]  /*6540*/  UISETP.GE.AND UP0, UPT, UR8, UR4, UPT ;  /* 0x000000040800728c */ /* 0x000fe2000bf06270 */
[----:B------:R-:W-:Y:S01]  /*6550*/  UMOV UR6, UR11 ;  /* 0x0000000b00067c82 */ /* 0x000fe20008000000 */
[----:B------:R-:W-:Y:S02]  /*6560*/  UIMAD.WIDE.U32 UR10, UR8, UR46, URZ ;  /* 0x0000002e080a72a5 */ /* 0x000fe4000f8e00ff */
[----:B------:R-:W-:Y:S04]  /*6570*/  @UP2 USHF.R.U32.HI UR9, URZ, UR47, UR6 ;  /* 0x0000002fff092299 */ /* 0x000fe80008011606 */
[----:B------:R-:W-:Y:S01]  /*6580*/  UIMAD UR6, UR39, UR9, URZ ;  /* 0x00000009270672a4 */ /* 0x000fe2000f8e02ff */
[----:B------:R-:W-:Y:S03]  /*6590*/  UMOV UR4, UR11 ;  /* 0x0000000b00047c82 */ /* 0x000fe60008000000 */
[----:B------:R-:W-:Y:S02]  /*65a0*/  UISETP.GE.OR UP0, UPT, UR5, UR6, UP0 ;  /* 0x000000060500728c */ /* 0x000fe40008706670 */
[----:B------:R-:W-:Y:S02]  /*65b0*/  USHF.R.U32.HI UR4, URZ, UR47, UR4 ;  /* 0x0000002fff047299 */ /* 0x000fe40008011604 */
[----:B------:R-:W-:Y:S02]  /*65c0*/  UIMAD.WIDE.U32 UR6, UR5, UR46, URZ ;  /* 0x0000002e050672a5 */ /* 0x000fe4000f8e00ff */
[----:B------:R-:W-:Y:S02]  /*65d0*/  USEL UR11, UR8, UR4, !UP2 ;  /* 0x00000004080b7287 */ /* 0x000fe4000d000000 */
[----:B------:R-:W-:Y:S02]  /*65e0*/  UIADD3 UR6, UPT, UPT, -UR5, URZ, URZ ;  /* 0x000000ff05067290 */ /* 0x000fe4000fffe1ff */
[----:B------:R-:W-:Y:S02]  /*65f0*/  UIADD3 UR10, UPT, UPT, -UR11, URZ, URZ ;  /* 0x000000ff0b0a7290 */ /* 0x000fe4000fffe1ff */
[----:B------:R-:W-:Y:S02]  /*6600*/  UIMAD UR6, UR48, UR6, UR37 ;  /* 0x00000006300672a4 */ /* 0x000fe4000f8e0225 */
[----:B------:R-:W-:Y:S01]  /*6610*/  UIMAD UR10, UR39, UR10, UR8 ;  /* 0x0000000a270a72a4 */ /* 0x000fe2000f8e0208 */
[----:B------:R-:W-:Y:S01]  /*6620*/  @!UP0 UMOV UR4, UR7 ;  /* 0x0000000700048c82 */ /* 0x000fe20008000000 */
[----:B------:R-:W-:Y:S02]  /*6630*/  UIADD3 UR7, UPT, UPT, -UR8, URZ, URZ ;  /* 0x000000ff08077290 */ /* 0x000fe4000fffe1ff */
[----:B------:R-:W-:Y:S04]  /*6640*/  @!UP0 USHF.R.U32.HI UR4, URZ, UR47, UR4 ;  /* 0x0000002fff048299 */ /* 0x000fe80008011604 */
[----:B------:R-:W-:Y:S04]  /*6650*/  @!UP0 USEL UR4, UR5, UR4, !UP2 ;  /* 0x0000000405048287 */ /* 0x000fe8000d000000 */
[----:B------:R-:W-:Y:S02]  /*6660*/  @!UP0 UIMAD UR9, UR9, UR10, UR4 ;  /* 0x0000000a090982a4 */ /* 0x000fe4000f8e0204 */
[----:B------:R-:W-:Y:S02]  /*6670*/  @!UP0 UIADD3 UR10, UPT, UPT, UR11, -UR4, URZ ;  /* 0x800000040b0a8290 */ /* 0x000fe4000fffe0ff */
[----:B------:R-:W-:Y:S02]  /*6680*/  UIMAD UR4, UR62, UR7, UR36 ;  /* 0x000000073e0472a4 */ /* 0x000fe4000f8e0224 */
[----:B------:R-:W-:Y:S03]  /*6690*/  @!UP0 UIMAD UR8, UR10, UR39, UR5 ;  /* 0x000000270a0882a4 */ /* 0x000fe6000f8e0205 */
[----:B------:R-:W-:Y:S02]  /*66a0*/  @!UP0 UMOV UR5, UR9 ;  /* 0x0000000900058c82 */ /* 0x000fe40008000000 */
[----:B------:R-:W-:Y:S02]  /*66b0*/  UIMAD UR37, UR5, UR48, UR6 ;  /* 0x00000030052572a4 */ /* 0x000fe4000f8e0206 */
[----:B------:R-:W-:Y:S11]  /*66c0*/  UIMAD UR36, UR8, UR62, UR4 ;  /* 0x0000003e082472a4 */ /* 0x000ff6000f8e0204 */
[----:B------:R-:W-:Y:S01]  /*66d0*/  @!UPT UIADD3 URZ, UPT, UPT, URZ, URZ, URZ ;  /* 0x000000fffffff290 */ /* 0x000fe2000fffe0ff */
.L_x_83:
[----:B------:R-:W1:Y:S01]  /*66e0*/  LDCU UR16, c[0x0][0x388] ;  /* 0x00007100ff1077ac */ /* 0x000e620008000800 */
[----:B------:R-:W-:Y:S01]  /*66f0*/  R2UR UR6, R2 ;  /* 0x00000000020672ca */ /* 0x000fe200000e0000 */
[----:B------:R-:W-:Y:S01]  /*6700*/  IMAD R2, R22, 0x4, R1 ;  /* 0x0000000416027824 */ /* 0x000fe200078e0201 */
[----:B------:R-:W-:Y:S01]  /*6710*/  IABS R0, R0 ;  /* 0x0000000000007213 */ /* 0x000fe20000000000 */
[----:B------:R-:W-:Y:S01]  /*6720*/  UIADD3 UR11, UPT, UPT, UR50, 0x200, URZ ;  /* 0x00000200320b7890 */ /* 0x000fe2000fffe0ff */
[----:B------:R-:W-:Y:S01]  /*6730*/  @P0 SHF.R.U32.HI R62, RZ, 0x10, R45 ;  /* 0x00000010ff3e0819 */ /* 0x000fe2000001162d */
[----:B------:R-:W-:Y:S02]  /*6740*/  USHF.L.U32 UR42, UR28, 0x6, URZ ;  /* 0x000000061c2a7899 */ /* 0x000fe400080006ff */
[----:B------:R-:W5:Y:S01]  /*6750*/  LDL R2, [R2] ;  /* 0x0000000002027983 */ /* 0x000f620000100800 */
[----:B------:R-:W-:Y:S05]  /*6760*/  IMAD.MOV R0, RZ, RZ, -R0 ;  /* 0x000000ffff007224 */ /* 0x000fea00078e0a00 */
[----:B------:R-:W2:Y:S10]  /*6770*/  I2F.RP R3, UR6 ;  /* 0x0000000600037d06 */ /* 0x000eb40008209400 */
[----:B--2---:R-:W2:Y:S01]  /*6780*/  MUFU.RCP R3, R3 ;  /* 0x0000000300037308 */ /* 0x004ea20000001000 */
[----:B-1----:R-:W-:Y:S02]  /*6790*/  IMAD.U32 R4, RZ, RZ, UR16 ;  /* 0x00000010ff047e24 */ /* 0x002fe4000f8e00ff */
[----:B--2---:R-:W-:Y:S07]  /*67a0*/  VIADD R3, R3, 0xffffffe ;  /* 0x0ffffffe03037836 */ /* 0x004fee0000000000 */
[----:B------:R-:W1:Y:S02]  /*67b0*/  F2I.FTZ.U32.TRUNC.NTZ R3, R3 ;  /* 0x0000000300037305 */ /* 0x000e64000021f000 */
[----:B-1----:R-:W-:Y:S02]  /*67c0*/  R2UR UR5, R3 ;  /* 0x00000000030572ca */ /* 0x002fe400000e0000 */
[----:B------:R-:W-:Y:S01]  /*67d0*/  IABS R3, R4 ;  /* 0x0000000400037213 */ /* 0x000fe20000000000 */
[----:B------:R-:W-:Y:S03]  /*67e0*/  IMAD.U32 R4, RZ, RZ, UR22 ;  /* 0x00000016ff047e24 */ /* 0x000fe6000f8e00ff */
[----:B------:R-:W-:Y:S02]  /*67f0*/  R2UR UR7, R3 ;  /* 0x00000000030772ca */ /* 0x000fe400000e0000 */
[----:B------:R-:W-:Y:S04]  /*6800*/  IABS R4, R4 ;  /* 0x0000000400047213 */ /* 0x000fe80000000000 */
[----:B------:R-:W-:Y:S01]  /*6810*/  R2UR UR9, R4 ;  /* 0x00000000040972ca */ /* 0x000fe200000e0000 */
[----:B------:R-:W-:Y:S01]  /*6820*/  UIADD3 UR4, UPT, UPT, URZ, -UR5, URZ ;  /* 0x80000005ff047290 */ /* 0x000fe2000fffe0ff */
[----:B------:R-:W-:Y:S03]  /*6830*/  IMAD.U32 R4, RZ, RZ, UR59 ;  /* 0x0000003bff047e24 */ /* 0x000fe6000f8e00ff */
[----:B------:R-:W-:Y:S02]  /*6840*/  UIMAD UR8, UR4, UR6, URZ ;  /* 0x00000006040872a4 */ /* 0x000fe4000f8e02ff */
[----:B------:R-:W1:Y:S01]  /*6850*/  I2F.RP R3, UR7 ;  /* 0x0000000700037d06 */ /* 0x000e620008209400 */
[----:B------:R-:W-:Y:S01]  /*6860*/  UMOV UR4, URZ ;  /* 0x000000ff00047c82 */ /* 0x000fe20008000000 */
[----:B------:R-:W-:Y:S01]  /*6870*/  IABS R4, R4 ;  /* 0x0000000400047213 */ /* 0x000fe20000000000 */
[----:B------:R-:W-:Y:S02]  /*6880*/  UIMAD.WIDE.U32 UR4, UR5, UR8, UR4 ;  /* 0x00000008050472a5 */ /* 0x000fe4000f8e0004 */
[----:B------:R-:W-:Y:S05]  /*6890*/  R2UR UR8, R0 ;  /* 0x00000000000872ca */ /* 0x000fea00000e0000 */
[----:B------:R-:W2:Y:S01]  /*68a0*/  I2F.RP R6, R4 ;  /* 0x0000000400067306 */ /* 0x000ea20000209400 */
[----:B------:R-:W-:Y:S02]  /*68b0*/  UMOV UR4, UR5 ;  /* 0x0000000500047c82 */ /* 0x000fe40008000000 */
[----:B------:R-:W-:Y:S07]  /*68c0*/  UIMAD.WIDE.U32 UR4, UR4, UR9, URZ ;  /* 0x00000009040472a5 */ /* 0x000fee000f8e00ff */
[----:B-1----:R-:W1:Y:S01]  /*68d0*/  MUFU.RCP R0, R3 ;  /* 0x0000000300007308 */ /* 0x002e620000001000 */
[----:B------:R-:W-:Y:S02]  /*68e0*/  UMOV UR43, UR5 ;  /* 0x00000005002b7c82 */ /* 0x000fe40008000000 */
[----:B------:R-:W-:Y:S07]  /*68f0*/  UIMAD UR4, UR43, UR8, UR9 ;  /* 0x000000082b0472a4 */ /* 0x000fee000f8e0209 */
[----:B--2---:R-:W2:Y:S01]  /*6900*/  MUFU.RCP R6, R6 ;  /* 0x0000000600067308 */ /* 0x004ea20000001000 */
[----:B------:R-:W-:Y:S01]  /*6910*/  UISETP.GT.U32.AND UP0, UPT, UR6, UR4, UPT ;  /* 0x000000040600728c */ /* 0x000fe2000bf04070 */
[----:B-1----:R-:W-:Y:S10]  /*6920*/  IADD3 R0, PT, PT, R0, 0xffffffe, RZ ;  /* 0x0ffffffe00007810 */ /* 0x002ff40007ffe0ff */
[----:B------:R-:W-:Y:S02]  /*6930*/  @!UP0 UIADD3 UR4, UPT, UPT, UR4, -UR6, URZ ;  /* 0x8000000604048290 */ /* 0x000fe4000fffe0ff */
[----:B------:R-:W-:Y:S01]  /*6940*/  @!UP0 UIADD3 UR43, UPT, UPT, UR43, 0x1, URZ ;  /* 0x000000012b2b8890 */ /* 0x000fe2000fffe0ff */
[----:B------:R-:W1:Y:S01]  /*6950*/  F2I.FTZ.U32.TRUNC.NTZ R0, R0 ;  /* 0x0000000000007305 */ /* 0x000e62000021f000 */
[----:B------:R-:W-:Y:S01]  /*6960*/  UISETP.GE.U32.AND UP2, UPT, UR4, UR6, UPT ;  /* 0x000000060400728c */ /* 0x000fe2000bf46070 */
[----:B--2---:R-:W-:Y:S01]  /*6970*/  VIADD R6, R6, 0xffffffe ;  /* 0x0ffffffe06067836 */ /* 0x004fe20000000000 */
[----:B------:R-:W-:Y:S02]  /*6980*/  ULOP3.LUT UR4, UR22, UR54, URZ, 0x3c, !UPT ;  /* 0x0000003616047292 */ /* 0x000fe4000f8e3cff */
[----:B------:R-:W-:Y:S02]  /*6990*/  UISETP.NE.AND UP0, UPT, UR54, URZ, UPT ;  /* 0x000000ff3600728c */ /* 0x000fe4000bf05270 */
[----:B------:R-:W-:Y:S03]  /*69a0*/  UISETP.GE.AND UP1, UPT, UR4, URZ, UPT ;  /* 0x000000ff0400728c */ /* 0x000fe6000bf26270 */
[----:B------:R-:W2:Y:S02]  /*69b0*/  F2I.FTZ.U32.TRUNC.NTZ R7, R6 ;  /* 0x0000000600077305 */ /* 0x000ea4000021f000 */
[----:B------:R-:W-:Y:S01]  /*69c0*/  @UP2 UIADD3 UR43, UPT, UPT, UR43, 0x1, URZ ;  /* 0x000000012b2b2890 */ /* 0x000fe2000fffe0ff */
[----:B-1----:R-:W-:Y:S05]  /*69d0*/  R2UR UR5, R0 ;  /* 0x00000000000572ca */ /* 0x002fea00000e0000 */
[----:B------:R-:W-:Y:S02]  /*69e0*/  @!UP1 UIADD3 UR43, UPT, UPT, -UR43, URZ, URZ ;  /* 0x000000ff2b2b9290 */ /* 0x000fe4000fffe1ff */
[----:B------:R-:W-:Y:S01]  /*69f0*/  @!UP0 ULOP3.LUT UR43, URZ, UR54, URZ, 0x33, !UPT ;  /* 0x00000036ff2b8292 */ /* 0x000fe2000f8e33ff */
[----:B--2---:R-:W-:Y:S01]  /*6a00*/  IADD3 R3, PT, PT, RZ, -R7, RZ ;  /* 0x80000007ff037210 */ /* 0x004fe20007ffe0ff */
[----:B------:R-:W-:Y:S04]  /*6a10*/  IMAD.MOV.U32 R6, RZ, RZ, RZ ;  /* 0x000000ffff067224 */ /* 0x000fe800078e00ff */
[----:B------:R-:W-:Y:S01]  /*6a20*/  IMAD.U32 R0, RZ, RZ, UR43 ;  /* 0x0000002bff007e24 */ /* 0x000fe2000f8e00ff */
[----:B------:R-:W-:Y:S01]  /*6a30*/  UIADD3 UR4, UPT, UPT, URZ, -UR5, URZ ;  /* 0x80000005ff047290 */ /* 0x000fe2000fffe0ff */
[----:B------:R-:W-:Y:S03]  /*6a40*/  IMAD R3, R3, R4, RZ ;  /* 0x0000000403037224 */ /* 0x000fe600078e02ff */
[----:B------:R-:W-:Y:S01]  /*6a50*/  IABS R0, R0 ;  /* 0x0000000000007213 */ /* 0x000fe20000000000 */
[----:B------:R-:W-:Y:S01]  /*6a60*/  UIMAD UR6, UR4, UR7, URZ ;  /* 0x00000007040672a4 */ /* 0x000fe2000f8e02ff */
[----:B------:R-:W-:Y:S02]  /*6a70*/  IMAD.HI.U32 R7, R7, R3, R6 ;  /* 0x0000000307077227 */ /* 0x000fe400078e0006 */
[----:B------:R-:W-:Y:S01]  /*6a80*/  R2UR UR8, R0 ;  /* 0x00000000000872ca */ /* 0x000fe200000e0000 */
[----:B------:R-:W-:Y:S02]  /*6a90*/  UMOV UR4, URZ ;  /* 0x000000ff00047c82 */ /* 0x000fe40008000000 */
[----:B------:R-:W-:Y:S07]  /*6aa0*/  UIMAD.WIDE.U32 UR4, UR5, UR6, UR4 ;  /* 0x00000006050472a5 */ /* 0x000fee000f8e0004 */
[----:B------:R-:W-:Y:S03]  /*6ab0*/  UMOV UR4, UR5 ;  /* 0x0000000500047c82 */ /* 0x000fe60008000000 */
        /* <DEDUP_REMOVED lines=8> */
[----:B------:R-:W-:Y:S04]  /*6b40*/  ULOP3.LUT UR4, UR43, UR16, URZ, 0x3c, !UPT ;  /* 0x000000102b047292 */ /* 0x000fe8000f8e3cff */
[----:B------:R-:W-:Y:S05]  /*6b50*/  UISETP.GE.AND UP0, UPT, UR4, URZ, UPT ;  /* 0x000000ff0400728c */ /* 0x000fea000bf06270 */
[----:B------:R-:W-:Y:S02]  /*6b60*/  @UP1 UIADD3 UR44, UPT, UPT, UR44, 0x1, URZ ;  /* 0x000000012c2c1890 */ /* 0x000fe4000fffe0ff */
[----:B------:R-:W-:Y:S04]  /*6b70*/  UISETP.NE.AND UP1, UPT, UR16, URZ, UPT ;  /* 0x000000ff1000728c */ /* 0x000fe8000bf25270 */
[----:B------:R-:W-:Y:S07]  /*6b80*/  @!UP0 UIADD3 UR44, UPT, UPT, -UR44, URZ, URZ ;  /* 0x000000ff2c2c8290 */ /* 0x000fee000fffe1ff */
[----:B------:R-:W-:Y:S02]  /*6b90*/  @!UP1 ULOP3.LUT UR44, URZ, UR16, URZ, 0x33, !UPT ;  /* 0x00000010ff2c9292 */ /* 0x000fe4000f8e33ff */
[----:B------:R-:W-:Y:S04]  /*6ba0*/  UISETP.NE.AND UP1, UPT, UR38, 0x1, UPT ;  /* 0x000000012600788c */ /* 0x000fe8000bf25270 */
[----:B------:R-:W-:Y:S05]  /*6bb0*/  IMAD.U32 R0, RZ, RZ, UR44 ;  /* 0x0000002cff007e24 */ /* 0x000fea000f8e00ff */
[----:B------:R-:W-:Y:S02]  /*6bc0*/  IABS R0, R0 ;  /* 0x0000000000007213 */ /* 0x000fe40000000000 */
[----:B------:R-:W1:Y:S03]  /*6bd0*/  @!UP1 LDCU.128 UR12, c[0x0][0xc10] ;  /* 0x00018200ff0c97ac */ /* 0x000e660008000c00 */
[----:B------:R-:W-:Y:S04]  /*6be0*/  IMAD.HI.U32 R7, R7, R0, RZ ;  /* 0x0000000007077227 */ /* 0x000fe800078e00ff */
[----:B------:R-:W-:Y:S01]  /*6bf0*/  IMAD.MOV R3, RZ, RZ, -R7 ;  /* 0x000000ffff037224 */ /* 0x000fe200078e0a07 */
[----:B------:R-:W2:Y:S03]  /*6c00*/  @!UP1 LDCU UR10, c[0x0][0xc20] ;  /* 0x00018400ff0a97ac */ /* 0x000ea60008000800 */
[C---:B------:R-:W-:Y:S01]  /*6c10*/  IMAD R0, R4.reuse, R3, R0 ;  /* 0x0000000304007224 */ /* 0x040fe200078e0200 */
[----:B------:R-:W3:Y:S04]  /*6c20*/  @!UP1 LDCU UR5, c[0x0][0xc0c] ;  /* 0x00018180ff0597ac */ /* 0x000ee80008000800 */
[----:B------:R-:W-:Y:S01]  /*6c30*/  ISETP.GT.U32.AND P1, PT, R4, R0, PT ;  /* 0x000000000400720c */ /* 0x000fe20003f24070 */
[----:B-1----:R-:W-:Y:S02]  /*6c40*/  UIMAD.WIDE.U32 UR6, UR36, UR15, URZ ;  /* 0x0000000f240672a5 */ /* 0x002fe4000f8e00ff */
[----:B------:R-:W-:Y:S02]  /*6c50*/  UIMAD.WIDE.U32 UR8, UR37, UR12, URZ ;  /* 0x0000000c250872a5 */ /* 0x000fe4000f8e00ff */
[----:B------:R-:W-:Y:S02]  /*6c60*/  @!UP1 UISETP.NE.AND UP0, UPT, UR14, 0x1, UPT ;  /* 0x000000010e00988c */ /* 0x000fe4000bf05270 */
[----:B------:R-:W-:Y:S01]  /*6c70*/  ULOP3.LUT UR8, UR44, UR59, URZ, 0x3c, !UPT ;  /* 0x0000003b2c087292 */ /* 0x000fe2000f8e3cff */
[----:B------:R-:W-:Y:S02]  /*6c80*/  @!UP1 UMOV UR6, UR7 ;  /* 0x0000000700069c82 */ /* 0x000fe40008000000 */
[----:B------:R-:W-:Y:S01]  /*6c90*/  @!UP1 UMOV UR4, UR9 ;  /* 0x0000000900049c82 */ /* 0x000fe20008000000 */
[----:B--2---:R-:W-:Y:S02]  /*6ca0*/  @!UP1 USHF.R.U32.HI UR6, URZ, UR10, UR6 ;  /* 0x0000000aff069299 */ /* 0x004fe40008011606 */
[-C--:B------:R-:W-:Y:S01]  /*6cb0*/  @!P1 IADD3 R0, PT, PT, R0, -R4.reuse, RZ ;  /* 0x8000000400009210 */ /* 0x080fe20007ffe0ff */
[----:B---3--:R-:W-:Y:S01]  /*6cc0*/  @!UP1 UISETP.NE.AND UP2, UPT, UR5, 0x1, UPT ;  /* 0x000000010500988c */ /* 0x008fe2000bf45270 */
[----:B------:R-:W-:Y:S01]  /*6cd0*/  @!P1 VIADD R7, R7, 0x1 ;  /* 0x0000000107079836 */ /* 0x000fe20000000000 */
[----:B------:R-:W-:Y:S01]  /*6ce0*/  @!UP1 USEL UR6, UR36, UR6, !UP0 ;  /* 0x0000000624069287 */ /* 0x000fe2000c000000 */
[----:B------:R-:W-:Y:S01]  /*6cf0*/  ISETP.GE.U32.AND P2, PT, R0, R4, PT ;  /* 0x000000040000720c */ /* 0x000fe20003f46070 */
[----:B------:R-:W-:Y:S02]  /*6d00*/  UISETP.GE.AND UP0, UPT, UR8, URZ, UPT ;  /* 0x000000ff0800728c */ /* 0x000fe4000bf06270 */
[----:B------:R-:W-:Y:S04]  /*6d10*/  @!UP1 USHF.R.U32.HI UR4, URZ, UR13, UR4 ;  /* 0x0000000dff049299 */ /* 0x000fe80008011604 */
[----:B------:R-:W-:Y:S02]  /*6d20*/  @!UP1 USEL UR7, UR37, UR4, !UP2 ;  /* 0x0000000425079287 */ /* 0x000fe4000d000000 */
[----:B------:R-:W-:Y:S02]  /*6d30*/  UISETP.NE.AND UP2, UPT, UR59, URZ, UPT ;  /* 0x000000ff3b00728c */ /* 0x000fe4000bf45270 */
[----:B------:R-:W-:Y:S02]  /*6d40*/  @!UP1 UIADD3 UR4, UPT, UPT, -UR7, UR6, URZ ;  /* 0x0000000607049290 */ /* 0x000fe4000fffe1ff */
[----:B------:R-:W-:Y:S01]  /*6d50*/  @!UP1 UIADD3 UR6, UPT, UPT, UR7, -UR6, URZ ;  /* 0x8000000607069290 */ /* 0x000fe2000fffe0ff */
[----:B------:R-:W-:Y:S01]  /*6d60*/  @P2 VIADD R7, R7, 0x1 ;  /* 0x0000000107072836 */ /* 0x000fe20000000000 */
[----:B------:R-:W-:Y:S02]  /*6d70*/  @!UP1 UIMAD UR37, UR4, UR5, UR37 ;  /* 0x00000005042592a4 */ /* 0x000fe4000f8e0225 */
[----:B------:R-:W-:Y:S02]  /*6d80*/  UIADD3 UR4, UPT, UPT, -UR43, URZ, URZ ;  /* 0x000000ff2b047290 */ /* 0x000fe4000fffe1ff */
[----:B------:R-:W-:Y:S01]  /*6d90*/  @!UP1 UIMAD UR36, UR6, UR14, UR36 ;  /* 0x0000000e062492a4 */ /* 0x000fe2000f8e0224 */
[----:B------:R-:W-:Y:S01]  /*6da0*/  R2UR UR45, R7 ;  /* 0x00000000072d72ca */ /* 0x000fe200000e0000 */
[----:B------:R-:W-:Y:S02]  /*6db0*/  UIMAD UR5, UR54, UR4, UR22 ;  /* 0x00000004360572a4 */ /* 0x000fe4000f8e0216 */
[----:B------:R-:W-:Y:S02]  /*6dc0*/  UIADD3 UR4, UPT, UPT, -UR44, URZ, URZ ;  /* 0x000000ff2c047290 */ /* 0x000fe4000fffe1ff */
[----:B------:R-:W-:Y:S02]  /*6dd0*/  USHF.L.U32 UR53, UR5, 0x6, URZ ;  /* 0x0000000605357899 */ /* 0x000fe400080006ff */
[----:B------:R-:W-:Y:S06]  /*6de0*/  UIMAD UR43, UR16, UR4, UR43 ;  /* 0x00000004102b72a4 */ /* 0x000fec000f8e022b */
[----:B------:R-:W-:Y:S02]  /*6df0*/  @!UP0 UIADD3 UR45, UPT, UPT, -UR45, URZ, URZ ;  /* 0x000000ff2d2d8290 */ /* 0x000fe4000fffe1ff */
[----:B------:R-:W-:Y:S02]  /*6e00*/  ULOP3.LUT UP0, URZ, UR11, 0x1b0, URZ, 0xc0, !UPT ;  /* 0x000001b00bff7892 */ /* 0x000fe4000f80c0ff */
[----:B------:R-:W-:Y:S04]  /*6e10*/  @!UP2 ULOP3.LUT UR45, URZ, UR59, URZ, 0x33, !UPT ;  /* 0x0000003bff2da292 */ /* 0x000fe8000f8e33ff */
[----:B------:R-:W-:Y:S04]  /*6e20*/  UIADD3 UR6, UPT, UPT, -UR45, URZ, URZ ;  /* 0x000000ff2d067290 */ /* 0x000fe8000fffe1ff */
[----:B------:R-:W-:Y:S01]  /*6e30*/  UIMAD UR44, UR59, UR6, UR44 ;  /* 0x000000063b2c72a4 */ /* 0x000fe2000f8e022c */
[----:B------:R-:W-:Y:S11]  /*6e40*/  BRA.U !UP0, `(.L_x_84) ;  /* 0x00000001087c7547 */ /* 0x000ff6000b800000 */
[----:B------:R-:W1:Y:S01]  /*6e50*/  LDCU.64 UR8, c[0x4][0x80] ;  /* 0x01001000ff0877ac */ /* 0x000e620008000a00 */
[----:B------:R-:W-:Y:S01]  /*6e60*/  MOV R17, 0x0 ;  /* 0x0000000000117802 */ /* 0x000fe20000000f00 */
[----:B------:R-:W-:Y:S02]  /*6e70*/  HFMA2 R12, -RZ, RZ, 0, 5.9604644775390625e-08 ;  /* 0x00000001ff0c7431 */ /* 0x000fe400000001ff */
[----:B------:R-:W-:Y:S01]  /*6e80*/  IMAD.MOV.U32 R8, RZ, RZ, 0x70 ;  /* 0x00000070ff087424 */ /* 0x000fe200078e00ff */
[----:B------:R2:W3:Y:S01]  /*6e90*/  LDC.64 R14, c[0x4][R17] ;  /* 0x01000000110e7b82 */ /* 0x0004e20000000a00 */
[----:B------:R-:W4:Y:S01]  /*6ea0*/  LDCU.64 UR6, c[0x4][0x88] ;  /* 0x01001100ff0677ac */ /* 0x000f220008000a00 */
[----:B------:R-:W-:Y:S01]  /*6eb0*/  IMAD.MOV.U32 R13, RZ, RZ, RZ ;  /* 0x000000ffff0d7224 */ /* 0x000fe200078e00ff */
[----:B------:R-:W2:Y:S01]  /*6ec0*/  LDCU.64 UR4, c[0x4][0x8] ;  /* 0x01000100ff0477ac */ /* 0x000ea20008000a00 */
[----:B-1----:R-:W-:Y:S01]  /*6ed0*/  MOV R5, UR9 ;  /* 0x0000000900057c02 */ /* 0x002fe20008000f00 */
[----:B------:R-:W-:Y:S01]  /*6ee0*/  IMAD.U32 R4, RZ, RZ, UR8 ;  /* 0x00000008ff047e24 */ /* 0x000fe2000f8e00ff */
[----:B----4-:R-:W-:Y:S01]  /*6ef0*/  MOV R7, UR7 ;  /* 0x0000000700077c02 */ /* 0x010fe20008000f00 */
[----:B------:R-:W-:Y:S01]  /*6f00*/  IMAD.U32 R6, RZ, RZ, UR6 ;  /* 0x00000006ff067e24 */ /* 0x000fe2000f8e00ff */
[----:B--2---:R-:W-:Y:S01]  /*6f10*/  MOV R11, UR5 ;  /* 0x00000005000b7c02 */ /* 0x004fe20008000f00 */
[----:B------:R-:W-:Y:S02]  /*6f20*/  IMAD.U32 R10, RZ, RZ, UR4 ;  /* 0x00000004ff0a7e24 */ /* 0x000fe4000f8e00ff */
[----:B------:R-:W-:Y:S07]  /*6f30*/  LEPC R20, `(.L_x_85) ;  /* 0x000000001014794e */ /* 0x000fee0000000000 */
[----:B---3-5:R-:W-:Y:S05]  /*6f40*/  CALL.ABS.NOINC R14 ;  /* 0x000000000e007343 */ /* 0x028fea0003c00000 */
.L_x_85:
[----:B------:R-:W1:Y:S01]  /*6f50*/  LDCU.64 UR8, c[0x4][0x80] ;  /* 0x01001000ff0877ac */ /* 0x000e620008000a00 */
[----:B------:R2:W3:Y:S01]  /*6f60*/  LDC.64 R14, c[0x4][R17] ;  /* 0x01000000110e7b82 */ /* 0x0004e20000000a00 */
[----:B------:R-:W-:Y:S02]  /*6f70*/  HFMA2 R12, -RZ, RZ, 0, 5.9604644775390625e-08 ;  /* 0x00000001ff0c7431 */ /* 0x000fe400000001ff */
[----:B------:R-:W-:Y:S02]  /*6f80*/  IMAD.MOV.U32 R8, RZ, RZ, 0x70 ;  /* 0x00000070ff087424 */ /* 0x000fe400078e00ff */
[----:B------:R-:W-:Y:S01]  /*6f90*/  IMAD.MOV.U32 R13, RZ, RZ, RZ ;  /* 0x000000ffff0d7224 */ /* 0x000fe200078e00ff */
[----:B------:R-:W4:Y:S01]  /*6fa0*/  LDCU.64 UR6, c[0x4][0x88] ;  /* 0x01001100ff0677ac */ /* 0x000f220008000a00 */
[----:B------:R-:W5:Y:S01]  /*6fb0*/  LDCU.64 UR4, c[0x4][0x8] ;  /* 0x01000100ff0477ac */ /* 0x000f620008000a00 */
[----:B-1----:R-:W-:Y:S02]  /*6fc0*/  MOV R4, UR8 ;  /* 0x0000000800047c02 */ /* 0x002fe40008000f00 */
[----:B------:R-:W-:Y:S02]  /*6fd0*/  MOV R5, UR9 ;  /* 0x0000000900057c02 */ /* 0x000fe40008000f00 */
[----:B----4-:R-:W-:Y:S01]  /*6fe0*/  MOV R7, UR7 ;  /* 0x0000000700077c02 */ /* 0x010fe20008000f00 */
[----:B------:R-:W-:Y:S01]  /*6ff0*/  IMAD.U32 R6, RZ, RZ, UR6 ;  /* 0x00000006ff067e24 */ /* 0x000fe2000f8e00ff */
[----:B-----5:R-:W-:Y:S01]  /*7000*/  MOV R11, UR5 ;  /* 0x00000005000b7c02 */ /* 0x020fe20008000f00 */
[----:B--2---:R-:W-:Y:S02]  /*7010*/  IMAD.U32 R10, RZ, RZ, UR4 ;  /* 0x00000004ff0a7e24 */ /* 0x004fe4000f8e00ff */
[----:B------:R-:W-:Y:S07]  /*7020*/  LEPC R20, `(.L_x_84) ;  /* 0x000000001014794e */ /* 0x000fee0000000000 */
[----:B---3--:R-:W-:Y:S05]  /*7030*/  CALL.ABS.NOINC R14 ;  /* 0x000000000e007343 */ /* 0x008fea0003c00000 */
.L_x_84:
[----:B------:R-:W-:Y:S02]  /*7040*/  R2UR UR7, R58 ;  /* 0x000000003a0772ca */ /* 0x000fe400000e0000 */
[----:B------:R-:W-:Y:S02]  /*7050*/  R2UR UR6, R60 ;  /* 0x000000003c0672ca */ /* 0x000fe400000e0000 */
[----:B------:R-:W-:Y:S02]  /*7060*/  ISETP.NE.U32.AND P1, PT, R42, RZ, PT ;  /* 0x000000ff2a00720c */ /* 0x000fe40003f25070 */
[----:B------:R-:W-:Y:S02]  /*7070*/  R2UR UR5, R57 ;  /* 0x00000000390572ca */ /* 0x000fe400000e0000 */
[----:B------:R-:W-:Y:S02]  /*7080*/  R2UR UR4, R59 ;  /* 0x000000003b0472ca */ /* 0x000fe400000e0000 */
[----:B------:R-:W-:Y:S02]  /*7090*/  ISETP.NE.AND.EX P1, PT, R43, RZ, PT, P1 ;  /* 0x000000ff2b00720c */ /* 0x000fe40003f25310 */
[----:B------:R-:W-:Y:S02]  /*70a0*/  ISETP.NE.AND P6, PT, R61, RZ, PT ;  /* 0x000000ff3d00720c */ /* 0x000fe40003fc5270 */
[----:B------:R-:W-:Y:S01]  /*70b0*/  ISETP.NE.U32.AND P3, PT, RZ, UR7, PT ;  /* 0x00000007ff007c0c */ /* 0x000fe2000bf65070 */
[----:B------:R-:W-:Y:S01]  /*70c0*/  UISETP.NE.U32.AND UP0, UPT, UR6, URZ, UPT ;  /* 0x000000ff0600728c */ /* 0x000fe2000bf05070 */
[----:B------:R-:W-:Y:S03]  /*70d0*/  PLOP3.LUT P2, PT, PT, PT, PT, 0x8, 0x80 ;  /* 0x000000000080781c */ /* 0x000fe60003f4e170 */
[----:B------:R-:W-:Y:S02]  /*70e0*/  ISETP.NE.AND.EX P3, PT, RZ, UR5, PT, P3 ;  /* 0x00000005ff007c0c */ /* 0x000fe4000bf65330 */
[----:B------:R-:W-:Y:S04]  /*70f0*/  UISETP.NE.AND.EX UP0, UPT, UR4, URZ, UPT, UP0 ;  /* 0x000000ff0400728c */ /* 0x000fe8000bf05300 */
[----:B------:R-:W-:Y:S01]  /*7100*/  @P6 PLOP3.LUT P2, PT, P1, PT, PT, 0x80, 0x8 ;  /* 0x000000000008681c */ /* 0x000fe20000f4f070 */
[----:B------:R-:W-:Y:S01]  /*7110*/  @!UPT UIADD3 URZ, UPT, UPT, URZ, URZ, URZ ;  /* 0x000000fffffff290 */ /* 0x000fe2000fffe0ff */
[----:B------:R-:W-:Y:S11]  /*7120*/  @!P1 BRA `(.L_x_86) ;  /* 0x0000000000309947 */ /* 0x000ff60003800000 */
[----:B------:R-:W-:Y:S01]  /*7130*/  ISETP.NE.U32.AND P0, PT, R40, RZ, PT ;  /* 0x000000ff2800720c */ /* 0x000fe20003f05070 */
[----:B------:R-:W1:Y:S01]  /*7140*/  LDCU.64 UR4, c[0x0][0x358] ;  /* 0x00006b00ff0477ac */ /* 0x000e620008000a00 */
[----:B------:R-:W-:Y:S02]  /*7150*/  IMAD.MOV.U32 R55, RZ, RZ, 0x1 ;  /* 0x00000001ff377424 */ /* 0x000fe400078e00ff */
[----:B------:R-:W-:Y:S11]  /*7160*/  ISETP.NE.AND.EX P0, PT, R41, RZ, PT, P0 ;  /* 0x000000ff2900720c */ /* 0x000ff60003f05300 */
[----:B------:R-:W-:Y:S02]  /*7170*/  @!UPT UIADD3 URZ, UPT, UPT, URZ, URZ, URZ ;  /* 0x000000fffffff290 */ /* 0x000fe4000fffe0ff */
[----:B------:R-:W2:Y:S01]  /*7180*/  @P0 LDC.64 R4, c[0x0][0x988] ;  /* 0x00026200ff040b82 */ /* 0x000ea20000000a00 */
[----:B------:R-:W-:Y:S04]  /*7190*/  @P0 IMAD R0, R16, R42, RZ ;  /* 0x0000002a10000224 */ /* 0x000fe800078e02ff */
[----:B--2---:R-:W-:Y:S04]  /*71a0*/  @P0 IMAD.WIDE R4, R0, 0x4, R4 ;  /* 0x0000000400040825 */ /* 0x004fe800078e0204 */
[----:B------:R-:W-:Y:S01]  /*71b0*/  HFMA2 R0, -RZ, RZ, 0, 5.9604644775390625e-08 ;  /* 0x00000001ff007431 */ /* 0x000fe200000001ff */
[----:B-1---5:R1:W5:Y:S04]  /*71c0*/  @P0 LDG.E R26, desc[UR4][R4.64] ;  /* 0x00000004041a0981 */ /* 0x022368000c1e1900 */
[----:B------:R-:W-:Y:S01]  /*71d0*/  @!P0 PRMT R55, R0, 0x7610, R55 ;  /* 0x0000761000378816 */ /* 0x000fe20000000037 */
[----:B-1----:R-:W2:Y:S06]  /*71e0*/  @!P0 LDC R26, c[0x0][0x980] ;  /* 0x00026000ff1a8b82 */ /* 0x002eac0000000800 */
.L_x_86:
[----:B------:R-:W-:Y:S05]  /*71f0*/  BRA.U !UP0, `(.L_x_87) ;  /* 0x00000001082c7547 */ /* 0x000fea000b800000 */
[----:B------:R-:W1:Y:S01]  /*7200*/  LDCU.64 UR4, c[0x0][0x9a8] ;  /* 0x00013500ff0477ac */ /* 0x000e620008000a00 */
[----:B------:R-:W-:Y:S01]  /*7210*/  R2UR UR8, R60 ;  /* 0x000000003c0872ca */ /* 0x000fe200000e0000 */
[----:B------:R-:W3:Y:S01]  /*7220*/  LDCU.64 UR6, c[0x0][0x358] ;  /* 0x00006b00ff0677ac */ /* 0x000ee20008000a00 */
[----:B-1----:R-:W-:Y:S04]  /*7230*/  ISETP.NE.U32.AND P0, PT, RZ, UR4, PT ;  /* 0x00000004ff007c0c */ /* 0x002fe8000bf05070 */
[----:B------:R-:W-:Y:S11]  /*7240*/  ISETP.NE.AND.EX P0, PT, RZ, UR5, PT, P0 ;  /* 0x00000005ff007c0c */ /* 0x000ff6000bf05300 */
[----:B------:R-:W-:Y:S02]  /*7250*/  @!UPT UIADD3 URZ, UPT, UPT, URZ, URZ, URZ ;  /* 0x000000fffffff290 */ /* 0x000fe4000fffe0ff */
[----:B------:R-:W1:Y:S01]  /*7260*/  @P0 LDC.64 R4, c[0x0][0x9a8] ;  /* 0x00026a00ff040b82 */ /* 0x000e620000000a00 */
[----:B------:R-:W-:Y:S04]  /*7270*/  @P0 IMAD R0, R16, UR8, RZ ;  /* 0x0000000810000c24 */ /* 0x000fe8000f8e02ff */
[----:B-1----:R-:W-:Y:S05]  /*7280*/  @P0 IMAD.WIDE R4, R0, 0x4, R4 ;  /* 0x0000000400040825 */ /* 0x002fea00078e0204 */
[----:B---3-5:R1:W5:Y:S02]  /*7290*/  @P0 LDG.E R24, desc[UR6][R4.64] ;  /* 0x0000000604180981 */ /* 0x028364000c1e1900 */
[----:B-1----:R-:W3:Y:S02]  /*72a0*/  @!P0 LDC R24, c[0x0][0x9a0] ;  /* 0x00026800ff188b82 */ /* 0x002ee40000000800 */
.L_x_87:
[----:B--2--5:R-:W-:Y:S01]  /*72b0*/  FSETP.NEU.AND P0, PT, R26, RZ, PT ;  /* 0x000000ff1a00720b */ /* 0x024fe20003f0d000 */
[----:B------:R-:W-:Y:S01]  /*72c0*/  IMAD.U32 R0, RZ, RZ, UR52 ;  /* 0x00000034ff007e24 */ /* 0x000fe2000f8e00ff */
[----:B------:R-:W-:Y:S01]  /*72d0*/  SEL R4, RZ, 0xffffffff, P3 ;  /* 0xffffffffff047807 */ /* 0x000fe20001800000 */
[----:B------:R-:W-:Y:S01]  /*72e0*/  BSSY B1, `(.L_x_88) ;  /* 0x0000034000017945 */ /* 0x000fe20003800000 */
[----:B------:R-:W-:Y:S01]  /*72f0*/  @P6 LOP3.LUT P3, RZ, R55, 0xff, RZ, 0xc0, !PT ;  /* 0x000000ff37ff6812 */ /* 0x000fe2000786c0ff */
[----:B------:R-:W-:Y:S01]  /*7300*/  IMAD.MOV.U32 R69, RZ, RZ, 0x1 ;  /* 0x00000001ff457424 */ /* 0x000fe200078e00ff */
[----:B------:R-:W-:Y:S01]  /*7310*/  @P6 SEL R65, RZ, 0xffffffff, P0 ;  /* 0xffffffffff416807 */ /* 0x000fe20000000000 */
[----:B------:R-:W-:Y:S01]  /*7320*/  IMAD.IADD R25, R23, 0x1, R2 ;  /* 0x0000000117197824 */ /* 0x000fe200078e0202 */
[----:B------:R-:W-:Y:S01]  /*7330*/  LOP3.LUT R67, R52, 0x1, RZ, 0x3c, !PT ;  /* 0x0000000134437812 */ /* 0x000fe200078e3cff */
[----:B------:R-:W-:Y:S01]  /*7340*/  IMAD.U32 R68, RZ, RZ, UR52 ;  /* 0x00000034ff447e24 */ /* 0x000fe2000f8e00ff */
[----:B------:R-:W-:Y:S02]  /*7350*/  @P2 SEL R65, R4, R65, !P3 ;  /* 0x0000004104412207 */ /* 0x000fe40005800000 */
[----:B------:R-:W-:Y:S02]  /*7360*/  CS2R R38, SRZ ;  /* 0x0000000000267805 */ /* 0x000fe4000001ff00 */
[----:B------:R-:W-:Y:S02]  /*7370*/  LEA R0, R0, UR50, 0x3 ;  /* 0x0000003200007c11 */ /* 0x000fe4000f8e18ff */
[----:B------:R-:W-:Y:S02]  /*7380*/  CS2R R36, SRZ ;  /* 0x0000000000247805 */ /* 0x000fe4000001ff00 */
[----:B------:R-:W-:Y:S02]  /*7390*/  @P6 LOP3.LUT R65, R65, 0x1, RZ, 0xc0, !PT ;  /* 0x0000000141416812 */ /* 0x000fe400078ec0ff */
[----:B------:R-:W-:Y:S02]  /*73a0*/  CS2R R30, SRZ ;  /* 0x00000000001e7805 */ /* 0x000fe4000001ff00 */
[----:B------:R-:W-:Y:S02]  /*73b0*/  LEA R27, R22, UR50, 0x3 ;  /* 0x00000032161b7c11 */ /* 0x000fe4000f8e18ff */
[----:B------:R-:W-:Y:S02]  /*73c0*/  CS2R R28, SRZ ;  /* 0x00000000001c7805 */ /* 0x000fe4000001ff00 */
[----:B------:R-:W-:Y:S02]  /*73d0*/  ISETP.NE.U32.OR P5, PT, R65, 0x1, !P6 ;  /* 0x000000014100780c */ /* 0x000fe400077a5470 */
[----:B------:R-:W-:Y:S02]  /*73e0*/  LOP3.LUT P2, R64, R55, 0xff, RZ, 0xc0, !PT ;  /* 0x000000ff37407812 */ /* 0x000fe4000784c0ff */
[----:B------:R-:W-:Y:S04]  /*73f0*/  SEL R70, RZ, 0xffffffff, P0 ;  /* 0xffffffffff467807 */ /* 0x000fe80000000000 */
[----:B------:R-:W-:Y:S04]  /*7400*/  @P1 SEL R70, R4, R70, !P2 ;  /* 0x0000004604461207 */ /* 0x000fe80005000000 */
[----:B------:R-:W-:Y:S02]  /*7410*/  LOP3.LUT R70, R70, 0x1, RZ, 0xc0, !PT ;  /* 0x0000000146467812 */ /* 0x000fe400078ec0ff */
[----:B------:R-:W-:Y:S04]  /*7420*/  @P5 SHF.L.U32 R3, R67, 0x1f, RZ ;  /* 0x0000001f43035819 */ /* 0x000fe800000006ff */
[----:B------:R1:W2:Y:S02]  /*7430*/  @P5 SYNCS.PHASECHK.TRANS64.TRYWAIT P4, [R0+URZ+0xd0], R3 ;  /* 0x0000d003000055a7 */ /* 0x0002a400080811ff */
[----:B-1----:R-:W-:Y:S04]  /*7440*/  SHF.L.U32 R3, R51, 0x1f, RZ ;  /* 0x0000001f33037819 */ /* 0x002fe800000006ff */
[----:B------:R1:W4:Y:S01]  /*7450*/  SYNCS.PHASECHK.TRANS64.TRYWAIT P3, [R27+URZ+0x120], R3 ;  /* 0x000120031b0075a7 */ /* 0x00032200080611ff */
[----:B--2---:R-:W-:Y:S01]  /*7460*/  @P5 SEL R69, RZ, 0x1, !P4 ;  /* 0x00000001ff455807 */ /* 0x004fe20006000000 */
[----:B-1----:R-:W-:Y:S06]  /*7470*/  @!P5 BRA `(.L_x_89) ;  /* 0x000000000068d947 */ /* 0x002fec0003800000 */
[----:B------:R-:W-:Y:S01]  /*7480*/  ISETP.NE.AND P1, PT, R69, RZ, PT ;  /* 0x000000ff4500720c */ /* 0x000fe20003f25270 */
[----:B------:R-:W-:Y:S01]  /*7490*/  BSSY B0, `(.L_x_90) ;  /* 0x0000007000007945 */ /* 0x000fe20003800000 */
[----:B------:R-:W-:Y:S01]  /*74a0*/  ISETP.NE.U32.AND P0, PT, R70, 0x1, PT ;  /* 0x000000014600780c */ /* 0x000fe20003f05070 */
[----:B------:R-:W-:Y:S10]  /*74b0*/  IMAD.U32 R2, RZ, RZ, UR52 ;  /* 0x00000034ff027e24 */ /* 0x000ff4000f8e00ff */
[----:B------:R-:W-:Y:S05]  /*74c0*/  @P1 BRA `(.L_x_91) ;  /* 0x00000000000c1947 */ /* 0x000fea0003800000 */
[----:B------:R-:W-:Y:S04]  /*74d0*/  SHF.L.U32 R4, R67, 0x1f, RZ ;  /* 0x0000001f43047819 */ /* 0x000fe800000006ff */
[----:B------:R-:W1:Y:S02]  /*74e0*/  SYNCS.PHASECHK.TRANS64.TRYWAIT P1, [R0+URZ+0xd0], R4 ;  /* 0x0000d004000075a7 */ /* 0x000e6400080211ff */
[----:B-1----:R-:W-:Y:S05]  /*74f0*/  @!P1 BRA `(.L_x_92) ;  /* 0x0000002000309947 */ /* 0x002fea0003800000 */
.L_x_91:
[----:B------:R-:W-:Y:S05]  /*7500*/  BSYNC B0 ;  /* 0x0000000000007941 */ /* 0x000fea0003800000 */
.L_x_90:
[----:B------:R-:W-:Y:S01]  /*7510*/  @P0 IMAD R2, R2, 0x800, R53 ;  /* 0x0000080002020824 */ /* 0x000fe200078e0235 */
[----:B------:R-:W-:Y:S02]  /*7520*/  CS2R R30, SRZ ;  /* 0x00000000001e7805 */ /* 0x000fe4000001ff00 */
[----:B------:R-:W-:Y:S02]  /*7530*/  CS2R R28, SRZ ;  /* 0x00000000001c7805 */ /* 0x000fe4000001ff00 */
[----:B------:R-:W-:Y:S02]  /*7540*/  CS2R R38, SRZ ;  /* 0x0000000000267805 */ /* 0x000fe4000001ff00 */
[----:B------:R-:W-:Y:S02]  /*7550*/  CS2R R36, SRZ ;  /* 0x0000000000247805 */ /* 0x000fe4000001ff00 */
[----:B------:R-:W-:Y:S01]  /*7560*/  @P0 LEA R2, R2, UR50, 0x1 ;  /* 0x0000003202020c11 */ /* 0x000fe2000f8e08ff */
[----:B------:R-:W-:Y:S05]  /*7570*/  @P0 WARPSYNC.ALL ;  /* 0x0000000000000948 */ /* 0x000fea0003800000 */
[----:B------:R-:W2:Y:S01]  /*7580*/  @P0 LDSM.16.M88.4 R28, [R2+0x200] ;  /* 0x00020000021c083b */ /* 0x000ea20000000200 */
[----:B------:R-:W-:Y:S01]  /*7590*/  UIADD3 UR4, UPT, UPT, UR52, 0x1, URZ ;  /* 0x0000000134047890 */ /* 0x000fe2000fffe0ff */
[----:B-1----:R-:W-:Y:S03]  /*75a0*/  @P0 IMAD R0, R63, 0x2, R2 ;  /* 0x000000023f000824 */ /* 0x002fe600078e0202 */
[----:B------:R-:W-:Y:S02]  /*75b0*/  UISETP.NE.AND UP0, UPT, UR4, 0x3, UPT ;  /* 0x000000030400788c */ /* 0x000fe4000bf05270 */
[----:B------:R1:W2:Y:S02]  /*75c0*/  @P0 LDSM.16.M88.4 R36, [R0+0x200] ;  /* 0x000200000024083b */ /* 0x0002a40000000200 */
[----:B------:R-:W-:Y:S02]  /*75d0*/  USEL UR4, UR4, URZ, UP0 ;  /* 0x000000ff04047287 */ /* 0x000fe40008000000 */
[----:B------:R-:W-:Y:S04]  /*75e0*/  PLOP3.LUT P0, PT, PT, PT, UP0, 0x80, 0x8 ;  /* 0x000000000008781c */ /* 0x000fe80003f0f008 */
[----:B------:R-:W-:Y:S01]  /*75f0*/  IMAD.U32 R68, RZ, RZ, UR4 ;  /* 0x00000004ff447e24 */ /* 0x000fe2000f8e00ff */
[----:B-1----:R-:W-:Y:S04]  /*7600*/  SEL R0, RZ, 0x1, P0 ;  /* 0x00000001ff007807 */ /* 0x002fe80000000000 */
[----:B------:R-:W-:Y:S02]  /*7610*/  LOP3.LUT R67, R67, R0, RZ, 0x3c, !PT ;  /* 0x0000000043437212 */ /* 0x000fe400078e3cff */
.L_x_89:
[----:B------:R-:W-:Y:S05]  /*7620*/  BSYNC B1 ;  /* 0x0000000000017941 */ /* 0x000fea0003800000 */
.L_x_88:
[----:B------:R-:W-:Y:S04]  /*7630*/  SHF.R.U32.HI R0, RZ, 0x15, R25 ;  /* 0x00000015ff007819 */ /* 0x000fe80000011619 */
[----:B------:R-:W-:Y:S01]  /*7640*/  LOP3.LUT P0, RZ, R0, 0x3, R56, 0x48, !PT ;  /* 0x0000000300ff7812 */ /* 0x000fe20007804838 */
[----:B------:R-:W-:Y:S01]  /*7650*/  @!UPT UIADD3 URZ, UPT, UPT, URZ, URZ, URZ ;  /* 0x000000fffffff290 */ /* 0x000fe2000fffe0ff */
[----:B----4-:R-:W-:Y:S11]  /*7660*/  @P3 BRA `(.L_x_93) ;  /* 0x0000000000083947 */ /* 0x010ff60003800000 */
[----:B------:R-:W1:Y:S02]  /*7670*/  SYNCS.PHASECHK.TRANS64.TRYWAIT P1, [R27+URZ+0x120], R3 ;  /* 0x000120031b0075a7 */ /* 0x000e6400080211ff */
[----:B-1----:R-:W-:Y:S05]  /*7680*/  @!P1 BRA `(.L_x_94) ;  /* 0x0000001c00e09947 */ /* 0x002fea0003800000 */
.L_x_93:
[----:B------:R-:W-:Y:S05]  /*7690*/  @!P0 BRA `(.L_x_95) ;  /* 0x0000000000408947 */ /* 0x000fea0003800000 */
[----:B------:R-:W4:Y:S01]  /*76a0*/  LDCU.64 UR8, c[0x4][0x70] ;  /* 0x01000e00ff0877ac */ /* 0x000f220008000a00 */
[----:B-1----:R-:W-:Y:S01]  /*76b0*/  MOV R3, 0x0 ;  /* 0x0000000000037802 */ /* 0x002fe20000000f00 */
[----:B------:R-:W-:Y:S02]  /*76c0*/  HFMA2 R12, -RZ, RZ, 0, 5.9604644775390625e-08 ;  /* 0x00000001ff0c7431 */ /* 0x000fe400000001ff */
[----:B------:R-:W-:Y:S02]  /*76d0*/  IMAD.MOV.U32 R8, RZ, RZ, 0x192 ;  /* 0x00000192ff087424 */ /* 0x000fe400078e00ff */
[----:B------:R-:W-:Y:S01]  /*76e0*/  IMAD.MOV.U32 R13, RZ, RZ, RZ ;  /* 0x000000ffff0d7224 */ /* 0x000fe200078e00ff */
[----:B------:R-:W1:Y:S01]  /*76f0*/  LDCU.64 UR6, c[0x4][0x78] ;  /* 0x01000f00ff0677ac */ /* 0x000e620008000a00 */
[----:B------:R-:W2:Y:S01]  /*7700*/  LDC.64 R2, c[0x4][R3] ;  /* 0x0100000003027b82 */ /* 0x000ea20000000a00 */
[----:B------:R-:W5:Y:S01]  /*7710*/  LDCU.64 UR4, c[0x4][0x10] ;  /* 0x01000200ff0477ac */ /* 0x000f620008000a00 */
[----:B----4-:R-:W-:Y:S01]  /*7720*/  MOV R5, UR9 ;  /* 0x0000000900057c02 */ /* 0x010fe20008000f00 */
[----:B------:R-:W-:Y:S01]  /*7730*/  IMAD.U32 R4, RZ, RZ, UR8 ;  /* 0x00000008ff047e24 */ /* 0x000fe2000f8e00ff */
[----:B-1----:R-:W-:Y:S01]  /*7740*/  MOV R7, UR7 ;  /* 0x0000000700077c02 */ /* 0x002fe20008000f00 */
[----:B------:R-:W-:Y:S01]  /*7750*/  IMAD.U32 R6, RZ, RZ, UR6 ;  /* 0x00000006ff067e24 */ /* 0x000fe2000f8e00ff */
[----:B-----5:R-:W-:Y:S01]  /*7760*/  MOV R11, UR5 ;  /* 0x00000005000b7c02 */ /* 0x020fe20008000f00 */
[----:B------:R-:W-:Y:S02]  /*7770*/  IMAD.U32 R10, RZ, RZ, UR4 ;  /* 0x00000004ff0a7e24 */ /* 0x000fe4000f8e00ff */
[----:B------:R-:W-:Y:S07]  /*7780*/  LEPC R20, `(.L_x_95) ;  /* 0x000000001014794e */ /* 0x000fee0000000000 */
[----:B--23--:R-:W-:Y:S05]  /*7790*/  CALL.ABS.NOINC R2 ;  /* 0x0000000002007343 */ /* 0x00cfea0003c00000 */
.L_x_95:
[----:B-12---:R-:W-:Y:S01]  /*77a0*/  SHF.L.U32 R3, R28, 0x10, RZ ;  /* 0x000000101c037819 */ /* 0x006fe200000006ff */
[----:B------:R-:W-:Y:S05]  /*77b0*/  WARPSYNC.ALL ;  /* 0x0000000000007948 */ /* 0x000fea0003800000 */
[----:B------:R-:W-:Y:S01]  /*77c0*/  R2UR UR4, R25 ;  /* 0x00000000190472ca */ /* 0x000fe200000e0000 */
[----:B------:R-:W-:Y:S01]  /*77d0*/  BSSY.RECONVERGENT B0, `(.L_x_96) ;  /* 0x0000051000007945 */ /* 0x000fe20003800200 */
[----:B------:R-:W-:Y:S02]  /*77e0*/  SHF.L.U32 R20, R30, 0x10, RZ ;  /* 0x000000101e147819 */ /* 0x000fe400000006ff */
[----:B------:R-:W-:Y:S02]  /*77f0*/  SHF.L.U32 R66, R63, 0x1, RZ ;  /* 0x000000013f427819 */ /* 0x000fe400000006ff */
[----:B------:R-:W-:Y:S07]  /*7800*/  ISETP.NE.AND P1, PT, R54, RZ, PT ;  /* 0x000000ff3600720c */ /* 0x000fee0003f25270 */
[----:B------:R-:W3:Y:S02]  /*7810*/  LDTM.16dp256bit.x4 R4, tmem[UR4] ;  /* 0x00000004000479ee */ /* 0x000ee40008120000 */
[----:B---3--:R-:W-:Y:S01]  /*7820*/  FMUL R0, R24, R4 ;  /* 0x0000000418007220 */ /* 0x008fe20000400000 */
[----:B------:R-:W-:Y:S01]  /*7830*/  LOP3.LUT R4, R28, 0xffff0000, RZ, 0xc0, !PT ;  /* 0xffff00001c047812 */ /* 0x000fe200078ec0ff */
[----:B------:R-:W-:Y:S01]  /*7840*/  FMUL R2, R24, R5 ;  /* 0x0000000518027220 */ /* 0x000fe20000400000 */
[C---:B------:R-:W-:Y:S01]  /*7850*/  SHF.L.U32 R5, R29.reuse, 0x10, RZ ;  /* 0x000000101d057819 */ /* 0x040fe200000006ff */
[----:B------:R-:W-:Y:S01]  /*7860*/  FFMA R0, R26, R3, R0 ;  /* 0x000000031a007223 */ /* 0x000fe20000000000 */
[----:B------:R-:W-:Y:S01]  /*7870*/  FMUL R3, R24, R6 ;  /* 0x0000000618037220 */ /* 0x000fe20000400000 */
[----:B------:R-:W-:Y:S01]  /*7880*/  LOP3.LUT R6, R29, 0xffff0000, RZ, 0xc0, !PT ;  /* 0xffff00001d067812 */ /* 0x000fe200078ec0ff */
[----:B------:R-:W-:Y:S01]  /*7890*/  FFMA R2, R26, R4, R2 ;  /* 0x000000041a027223 */ /* 0x000fe20000000002 */
[----:B------:R-:W-:Y:S01]  /*78a0*/  FMUL R7, R24, R7 ;  /* 0x0000000718077220 */ /* 0x000fe20000400000 */
[----:B------:R-:W-:Y:S01]  /*78b0*/  FFMA R3, R26, R5, R3 ;  /* 0x000000051a037223 */ /* 0x000fe20000000003 */
[C---:B------:R-:W-:Y:S01]  /*78c0*/  FMUL R4, R24.reuse, R8 ;  /* 0x0000000818047220 */ /* 0x040fe20000400000 */
[----:B------:R-:W-:Y:S01]  /*78d0*/  FMUL R5, R24, R9 ;  /* 0x0000000918057220 */ /* 0x000fe20000400000 */
[----:B------:R-:W-:Y:S01]  /*78e0*/  F2FP.BF16.F32.PACK_AB R32, R2, R0 ;  /* 0x000000000220723e */ /* 0x000fe200000010ff */
[----:B------:R-:W-:Y:S01]  /*78f0*/  FFMA R7, R26, R6, R7 ;  /* 0x000000061a077223 */ /* 0x000fe20000000007 */
[----:B------:R-:W-:Y:S01]  /*7900*/  LOP3.LUT R0, R30, 0xffff0000, RZ, 0xc0, !PT ;  /* 0xffff00001e007812 */ /* 0x000fe200078ec0ff */
[----:B------:R-:W-:Y:S01]  /*7910*/  FFMA R4, R26, R20, R4 ;  /* 0x000000141a047223 */ /* 0x000fe20000000004 */
[----:B------:R-:W-:Y:S01]  /*7920*/  SHF.L.U32 R2, R31, 0x10, RZ ;  /* 0x000000101f027819 */ /* 0x000fe200000006ff */
[----:B------:R-:W-:Y:S01]  /*7930*/  FMUL R6, R24, R10 ;  /* 0x0000000a18067220 */ /* 0x000fe20000400000 */
[----:B------:R-:W-:Y:S01]  /*7940*/  F2FP.BF16.F32.PACK_AB R33, R7, R3 ;  /* 0x000000030721723e */ /* 0x000fe200000010ff */
[C---:B------:R-:W-:Y:S01]  /*7950*/  FFMA R5, R26.reuse, R0, R5 ;  /* 0x000000001a057223 */ /* 0x040fe20000000005 */
[----:B------:R-:W-:Y:S01]  /*7960*/  LOP3.LUT R3, R31, 0xffff0000, RZ, 0xc0, !PT ;  /* 0xffff00001f037812 */ /* 0x000fe200078ec0ff */
[----:B------:R-:W-:Y:S01]  /*7970*/  FFMA R6, R26, R2, R6 ;  /* 0x000000021a067223 */ /* 0x000fe20000000006 */
[----:B------:R-:W-:Y:S01]  /*7980*/  SHF.L.U32 R7, R36, 0x10, RZ ;  /* 0x0000001024077819 */ /* 0x000fe200000006ff */
[----:B------:R-:W-:Y:S01]  /*7990*/  FMUL R11, R24, R11 ;  /* 0x0000000b180b7220 */ /* 0x000fe20000400000 */
[----:B------:R-:W-:Y:S01]  /*79a0*/  LOP3.LUT R0, R36, 0xffff0000, RZ, 0xc0, !PT ;  /* 0xffff000024007812 */ /* 0x000fe200078ec0ff */
[C---:B------:R-:W-:Y:S01]  /*79b0*/  FMUL R8, R24.reuse, R12 ;  /* 0x0000000c18087220 */ /* 0x040fe20000400000 */
[----:B------:R-:W-:Y:S01]  /*79c0*/  SHF.L.U32 R2, R37, 0x10, RZ ;  /* 0x0000001025027819 */ /* 0x000fe200000006ff */
[----:B------:R-:W-:Y:S01]  /*79d0*/  FMUL R9, R24, R13 ;  /* 0x0000000d18097220 */ /* 0x000fe20000400000 */
[----:B------:R-:W-:Y:S01]  /*79e0*/  F2FP.BF16.F32.PACK_AB R34, R5, R4 ;  /* 0x000000040522723e */ /* 0x000fe200000010ff */
[C---:B------:R-:W-:Y:S01]  /*79f0*/  FFMA R11, R26.reuse, R3, R11 ;  /* 0x000000031a0b7223 */ /* 0x040fe2000000000b */
[----:B------:R-:W-:Y:S01]  /*7a00*/  MOV R5, UR52 ;  /* 0x0000003400057c02 */ /* 0x000fe20008000f00 */
[C---:B------:R-:W-:Y:S01]  /*7a10*/  FFMA R8, R26.reuse, R7, R8 ;  /* 0x000000071a087223 */ /* 0x040fe20000000008 */
[----:B------:R-:W-:Y:S01]  /*7a20*/  SHF.L.U32 R3, R39, 0x10, RZ ;  /* 0x0000001027037819 */ /* 0x000fe200000006ff */
[----:B------:R-:W-:Y:S01]  /*7a30*/  FFMA R9, R26, R0, R9 ;  /* 0x000000001a097223 */ /* 0x000fe20000000009 */
[----:B------:R-:W-:Y:S01]  /*7a40*/  LOP3.LUT R0, R37, 0xffff0000, RZ, 0xc0, !PT ;  /* 0xffff000025007812 */ /* 0x000fe200078ec0ff */
[C---:B------:R-:W-:Y:S01]  /*7a50*/  FMUL R10, R24.reuse, R14 ;  /* 0x0000000e180a7220 */ /* 0x040fe20000400000 */
[----:B------:R-:W-:Y:S01]  /*7a60*/  LOP3.LUT R4, R39, 0xffff0000, RZ, 0xc0, !PT ;  /* 0xffff000027047812 */ /* 0x000fe200078ec0ff */
[C---:B------:R-:W-:Y:S01]  /*7a70*/  FMUL R15, R24.reuse, R15 ;  /* 0x0000000f180f7220 */ /* 0x040fe20000400000 */
[----:B------:R-:W-:Y:S01]  /*7a80*/  FMUL R12, R24, R16 ;  /* 0x00000010180c7220 */ /* 0x000fe20000400000 */
[----:B------:R-:W-:Y:S01]  /*7a90*/  FFMA R10, R26, R2, R10 ;  /* 0x000000021a0a7223 */ /* 0x000fe2000000000a */
[----:B------:R-:W-:Y:S01]  /*7aa0*/  LOP3.LUT R2, R38, 0xffff0000, RZ, 0xc0, !PT ;  /* 0xffff000026027812 */ /* 0x000fe200078ec0ff */
[----:B------:R-:W-:Y:S01]  /*7ab0*/  FFMA R15, R26, R0, R15 ;  /* 0x000000001a0f7223 */ /* 0x000fe2000000000f */
[----:B------:R-:W-:Y:S01]  /*7ac0*/  SHF.L.U32 R0, R38, 0x10, RZ ;  /* 0x0000001026007819 */ /* 0x000fe200000006ff */
[C---:B------:R-:W-:Y:S01]  /*7ad0*/  FMUL R13, R24.reuse, R17 ;  /* 0x00000011180d7220 */ /* 0x040fe20000400000 */
[C---:B------:R-:W-:Y:S01]  /*7ae0*/  FMUL R14, R24.reuse, R18 ;  /* 0x00000012180e7220 */ /* 0x040fe20000400000 */
[----:B------:R-:W-:Y:S01]  /*7af0*/  FMUL R19, R24, R19 ;  /* 0x0000001318137220 */ /* 0x000fe20000400000 */
[----:B------:R-:W-:Y:S01]  /*7b00*/  LEA R5, R5, R53, 0xb ;  /* 0x0000003505057211 */ /* 0x000fe200078e58ff */
[C---:B------:R-:W-:Y:S01]  /*7b10*/  FFMA R12, R26.reuse, R0, R12 ;  /* 0x000000001a0c7223 */ /* 0x040fe2000000000c */
[C---:B------:R-:W-:Y:S01]  /*7b20*/  FFMA R13, R26.reuse, R2, R13 ;  /* 0x000000021a0d7223 */ /* 0x040fe2000000000d */
[C---:B------:R-:W-:Y:S01]  /*7b30*/  FFMA R14, R26.reuse, R3, R14 ;  /* 0x000000031a0e7223 */ /* 0x040fe2000000000e */
[----:B------:R-:W-:Y:S01]  /*7b40*/  FFMA R19, R26, R4, R19 ;  /* 0x000000041a137223 */ /* 0x000fe20000000013 */
[----:B------:R-:W-:Y:S02]  /*7b50*/  F2FP.BF16.F32.PACK_AB R35, R11, R6 ;  /* 0x000000060b23723e */ /* 0x000fe400000010ff */
[----:B------:R-:W-:Y:S02]  /*7b60*/  LEA R5, R5, UR50, 0x1 ;  /* 0x0000003205057c11 */ /* 0x000fe4000f8e08ff */
[----:B------:R-:W-:Y:S02]  /*7b70*/  F2FP.BF16.F32.PACK_AB R8, R9, R8 ;  /* 0x000000080908723e */ /* 0x000fe400000010ff */
[----:B------:R-:W-:Y:S01]  /*7b80*/  F2FP.BF16.F32.PACK_AB R9, R15, R10 ;  /* 0x0000000a0f09723e */ /* 0x000fe200000010ff */
[----:B------:R1:W-:Y:S01]  /*7b90*/  STSM.16.M88.4 [R5+0x200], R32 ;  /* 0x0002002005007844 */ /* 0x0003e20000000200 */
[----:B------:R-:W-:Y:S02]  /*7ba0*/  F2FP.BF16.F32.PACK_AB R10, R13, R12 ;  /* 0x0000000c0d0a723e */ /* 0x000fe400000010ff */
[----:B------:R-:W-:Y:S02]  /*7bb0*/  F2FP.BF16.F32.PACK_AB R11, R19, R14 ;  /* 0x0000000e130b723e */ /* 0x000fe400000010ff */
[----:B------:R-:W-:Y:S05]  /*7bc0*/  IADD3 R0, PT, PT, R66, 0x200, R5 ;  /* 0x0000020042007810 */ /* 0x000fea0007ffe005 */
[----:B------:R1:W-:Y:S01]  /*7bd0*/  STSM.16.M88.4 [R0], R8 ;  /* 0x0000000800007844 */ /* 0x0003e20000000200 */
[----:B------:R-:W-:Y:S01]  /*7be0*/  @!PT LDS RZ, [RZ] ;  /* 0x00000000fffff984 */ /* 0x000fe20000000800 */
[----:B------:R-:W-:Y:S01]  /*7bf0*/  @!PT LDS RZ, [RZ] ;  /* 0x00000000fffff984 */ /* 0x000fe20000000800 */
[----:B------:R-:W-:Y:S01]  /*7c00*/  @!PT LDS RZ, [RZ] ;  /* 0x00000000fffff984 */ /* 0x000fe20000000800 */
[----:B------:R-:W-:Y:S01]  /*7c10*/  @!PT LDS RZ, [RZ] ;  /* 0x00000000fffff984 */ /* 0x000fe20000000800 */
[----:B------:R2:W-:Y:S07]  /*7c20*/  MEMBAR.ALL.CTA ;  /* 0x0000000000007992 */ /* 0x0005ee0000008000 */
[----:B--2---:R-:W2:Y:S02]  /*7c30*/  FENCE.VIEW.ASYNC.S ;  /* 0x00000000000073c6 */ /* 0x004ea40000000000 */
[----:B--2---:R-:W-:Y:S06]  /*7c40*/  BAR.SYNC.DEFER_BLOCKING 0x1, 0x80 ;  /* 0x0042000000007b1d */ /* 0x004fec0000010000 */
[----:B------:R-:W-:Y:S05]  /*7c50*/  @P1 BRA `(.L_x_97) ;  /* 0x0000000000201947 */ /* 0x000fea0003800000 */
[----:B------:R-:W2:Y:S01]  /*7c60*/  LDCU.64 UR6, c[0x0][0x348] ;  /* 0x00006900ff0677ac */ /* 0x000ea20008000a00 */
[----:B------:R-:W-:Y:S01]  /*7c70*/  ULEA UR5, UR52, UR50, 0xc ;  /* 0x0000003234057291 */ /* 0x000fe2000f8e60ff */
[----:B------:R-:W-:Y:S03]  /*7c80*/  UMOV UR41, UR53 ;  /* 0x0000003500297c82 */ /* 0x000fe60008000000 */
[----:B------:R-:W-:Y:S02]  /*7c90*/  UIADD3 UR40, UPT, UPT, UR5, 0x200, URZ ;  /* 0x0000020005287890 */ /* 0x000fe4000fffe0ff */
[----:B--2---:R-:W-:Y:S04]  /*7ca0*/  UIADD3 UR4, UP0, UPT, UR6, 0x780, URZ ;  /* 0x0000078006047890 */ /* 0x004fe8000ff1e0ff */
[----:B------:R-:W-:Y:S09]  /*7cb0*/  UIADD3.X UR5, UPT, UPT, URZ, UR7, URZ, UP0, !UPT ;  /* 0x00000007ff057290 */ /* 0x000ff200087fe4ff */
[----:B------:R2:W-:Y:S02]  /*7cc0*/  UTMASTG.5D [UR40], [UR4] ;  /* 0x00000028040073b5 */ /* 0x0005e40008020000 */
[----:B--2---:R0:W-:Y:S02]  /*7cd0*/  UTMACMDFLUSH ;  /* 0x00000000000079b7 */ /* 0x0041e40000000000 */
.L_x_97:
[----:B------:R-:W-:Y:S05]  /*7ce0*/  BSYNC.RECONVERGENT B0 ;  /* 0x0000000000007941 */ /* 0x000fea0003800200 */
.L_x_96:
[----:B------:R-:W-:Y:S01]  /*7cf0*/  UIADD3 UR51, UPT, UPT, UR52, 0x1, URZ ;  /* 0x0000000134337890 */ /* 0x000fe2000fffe0ff */
[----:B------:R-:W-:Y:S01]  /*7d00*/  ISETP.NE.AND P2, PT, R61, RZ, PT ;  /* 0x000000ff3d00720c */ /* 0x000fe20003f45270 */
[----:B------:R-:W-:Y:S02]  /*7d10*/  BSSY.RECONVERGENT B0, `(.L_x_98) ;  /* 0x0000006000007945 */ /* 0x000fe40003800200 */
[----:B------:R-:W-:Y:S01]  /*7d20*/  UISETP.NE.AND UP0, UPT, UR51, 0x3, UPT ;  /* 0x000000033300788c */ /* 0x000fe2000bf05270 */
[----:B------:R-:W-:Y:S03]  /*7d30*/  ISETP.NE.U32.OR P0, PT, R65, 0x1, !P2 ;  /* 0x000000014100780c */ /* 0x000fe60005705470 */
[----:B------:R-:W-:Y:S01]  /*7d40*/  USEL UR49, UR51, URZ, UP0 ;  /* 0x000000ff33317287 */ /* 0x000fe20008000000 */
[----:B------:R-:W-:Y:S11]  /*7d50*/  @P1 BRA `(.L_x_99) ;  /* 0x0000000000041947 */ /* 0x000ff60003800000 */
[----:B------:R-:W-:Y:S04]  /*7d60*/  DEPBAR.LE SB0, 0x1 ;  /* 0x000080400000791a */ /* 0x000fe80000000000 */
.L_x_99:
[----:B------:R-:W-:Y:S05]  /*7d70*/  BSYNC.RECONVERGENT B0 ;  /* 0x0000000000007941 */ /* 0x000fea0003800200 */
.L_x_98:
[----:B------:R-:W-:Y:S01]  /*7d80*/  BAR.SYNC.DEFER_BLOCKING 0x1, 0x80 ;  /* 0x0042000000007b1d */ /* 0x000fe20000010000 */
[----:B------:R-:W-:Y:S01]  /*7d90*/  LEA R3, R68, UR50, 0x3 ;  /* 0x0000003244037c11 */ /* 0x000fe2000f8e18ff */
[----:B------:R-:W-:Y:S01]  /*7da0*/  UISETP.NE.AND UP0, UPT, UR55, URZ, UPT ;  /* 0x000000ff3700728c */ /* 0x000fe2000bf05270 */
[----:B------:R-:W-:Y:S08]  /*7db0*/  @P0 SHF.L.U32 R4, R67, 0x1f, RZ ;  /* 0x0000001f43040819 */ /* 0x000ff000000006ff */
[----:B------:R-:W-:Y:S05]  /*7dc0*/  BRA.U !UP0, `(.L_x_100) ;  /* 0x0000000108307547 */ /* 0x000fea000b800000 */
[----:B------:R-:W-:Y:S01]  /*7dd0*/  ISETP.NE.U32.OR P1, PT, R65, 0x1, !P2 ;  /* 0x000000014100780c */ /* 0x000fe20005725470 */
[----:B-1----:R-:W1:Y:S01]  /*7de0*/  S2R R0, SR_CgaCtaId ;  /* 0x0000000000007919 */ /* 0x002e620000008800 */
[----:B------:R-:W-:Y:S11]  /*7df0*/  IMAD.U32 R2, RZ, RZ, UR56 ;  /* 0x00000038ff027e24 */ /* 0x000ff6000f8e00ff */
[C---:B------:R-:W-:Y:S01]  /*7e00*/  @P1 LEA R5, R2.reuse, UR50, 0x3 ;  /* 0x0000003202051c11 */ /* 0x040fe2000f8e18ff */
[----:B------:R-:W-:Y:S04]  /*7e10*/  VIADD R2, R2, 0x1 ;  /* 0x0000000102027836 */ /* 0x000fe80000000000 */
[----:B------:R-:W-:Y:S05]  /*7e20*/  @P1 VIADD R5, R5, 0xe8 ;  /* 0x000000e805051836 */ /* 0x000fea0000000000 */
[----:B-1----:R-:W-:Y:S04]  /*7e30*/  @P1 PRMT R0, R0, 0x654, R5 ;  /* 0x0000065400001816 */ /* 0x002fe80000000005 */
[----:B------:R2:W-:Y:S01]  /*7e40*/  @P1 SYNCS.ARRIVE.TRANS64.RED.A1T0 RZ, [R0+URZ], RZ ;  /* 0x000000ff00ff19a7 */ /* 0x0005e200081004ff */
[C---:B------:R-:W-:Y:S04]  /*7e50*/  ISETP.NE.AND P1, PT, R2.reuse, 0x3, PT ;  /* 0x000000030200780c */ /* 0x040fe80003f25270 */
[----:B------:R-:W-:Y:S04]  /*7e60*/  SEL R2, R2, RZ, P1 ;  /* 0x000000ff02027207 */ /* 0x000fe80000800000 */
[----:B------:R-:W-:Y:S11]  /*7e70*/  R2UR UR56, R2 ;  /* 0x00000000023872ca */ /* 0x000ff600000e0000 */
[----:B------:R-:W-:Y:S04]  /*7e80*/  @!UPT UIADD3 URZ, UPT, UPT, URZ, URZ, URZ ;  /* 0x000000fffffff290 */ /* 0x000fe8000fffe0ff */
.L_x_100:
[----:B------:R-:W3:Y:S01]  /*7e90*/  @P0 SYNCS.PHASECHK.TRANS64.TRYWAIT P1, [R3+URZ+0xd0], R4 ;  /* 0x0000d004030005a7 */ /* 0x000ee200080211ff */
[----:B------:R-:W-:Y:S01]  /*7ea0*/  BSSY B1, `(.L_x_101) ;  /* 0x0000011000017945 */ /* 0x000fe20003800000 */
[----:B---3--:R-:W-:Y:S03]  /*7eb0*/  @P0 SEL R69, RZ, 0x1, !P1 ;  /* 0x00000001ff450807 */ /* 0x008fe60004800000 */
[----:B------:R-:W-:Y:S05]  /*7ec0*/  @!P0 BRA `(.L_x_102) ;  /* 0x0000000000388947 */ /* 0x000fea0003800000 */
[----:B------:R-:W-:Y:S01]  /*7ed0*/  ISETP.NE.U32.AND P0, PT, R70, 0x1, PT ;  /* 0x000000014600780c */ /* 0x000fe20003f05070 */
[----:B------:R-:W-:Y:S01]  /*7ee0*/  BSSY B0, `(.L_x_103) ;  /* 0x0000008000007945 */ /* 0x000fe20003800000 */
[----:B------:R-:W-:Y:S11]  /*7ef0*/  ISETP.NE.AND P1, PT, R69, RZ, PT ;  /* 0x000000ff4500720c */ /* 0x000ff60003f25270 */
[----:B-12---:R-:W-:Y:S05]  /*7f00*/  @P0 IMAD R0, R68, 0x800, R53 ;  /* 0x0000080044000824 */ /* 0x006fea00078e0235 */
[----:B------:R-:W-:Y:S01]  /*7f10*/  @P0 LEA R0, R0, UR50, 0x1 ;  /* 0x0000003200000c11 */ /* 0x000fe2000f8e08ff */
[----:B------:R-:W-:Y:S06]  /*7f20*/  @P1 BRA `(.L_x_104) ;  /* 0x00000000000c1947 */ /* 0x000fec0003800000 */
[----:B------:R-:W-:Y:S04]  /*7f30*/  SHF.L.U32 R67, R67, 0x1f, RZ ;  /* 0x0000001f43437819 */ /* 0x000fe800000006ff */
[----:B------:R-:W1:Y:S02]  /*7f40*/  SYNCS.PHASECHK.TRANS64.TRYWAIT P1, [R3+URZ+0xd0], R67 ;  /* 0x0000d043030075a7 */ /* 0x000e6400080211ff */
[----:B-1----:R-:W-:Y:S05]  /*7f50*/  @!P1 BRA `(.L_x_105) ;  /* 0x0000001400c09947 */ /* 0x002fea0003800000 */
.L_x_104:
[----:B------:R-:W-:Y:S05]  /*7f60*/  BSYNC B0 ;  /* 0x0000000000007941 */ /* 0x000fea0003800000 */
.L_x_103:
[----:B------:R-:W-:Y:S01]  /*7f70*/  @P0 IADD3 R2, PT, PT, R66, R0, RZ ;  /* 0x0000000042020210 */ /* 0x000fe20007ffe0ff */
[----:B------:R-:W-:Y:S05]  /*7f80*/  @P0 WARPSYNC.ALL ;  /* 0x0000000000000948 */ /* 0x000fea0003800000 */
[----:B------:R3:W4:Y:S04]  /*7f90*/  @P0 LDSM.16.M88.4 R28, [R0+0x200] ;  /* 0x00020000001c083b */ /* 0x0007280000000200 */
[----:B------:R3:W2:Y:S02]  /*7fa0*/  @P0 LDSM.16.M88.4 R36, [R2+0x200] ;  /* 0x000200000224083b */ /* 0x0006a40000000200 */
.L_x_102:
[----:B------:R-:W-:Y:S05]  /*7fb0*/  BSYNC B1 ;  /* 0x0000000000017941 */ /* 0x000fea0003800000 */
.L_x_101:
[----:B-123--:R-:W-:Y:S05]  /*7fc0*/  VIADD R0, R25, 0x20 ;  /* 0x0000002019007836 */ /* 0x00efea0000000000 */
[----:B------:R-:W-:Y:S04]  /*7fd0*/  SHF.R.U32.HI R0, RZ, 0x15, R0 ;  /* 0x00000015ff007819 */ /* 0x000fe80000011600 */
[----:B------:R-:W-:Y:S11]  /*7fe0*/  LOP3.LUT P0, RZ, R0, 0x3, R56, 0x48, !PT ;  /* 0x0000000300ff7812 */ /* 0x000ff60007804838 */
[----:B------:R-:W-:Y:S02]  /*7ff0*/  @!UPT UIADD3 URZ, UPT, UPT, URZ, URZ, URZ ;  /* 0x000000fffffff290 */ /* 0x000fe4000fffe0ff */
[----:B------:R-:W-:Y:S05]  /*8000*/  @!P0 BRA `(.L_x_106) ;  /* 0x0000000000408947 */ /* 0x000fea0003800000 */
[----:B------:R-:W1:Y:S01]  /*8010*/  LDCU.64 UR8, c[0x4][0x70] ;  /* 0x01000e00ff0877ac */ /* 0x000e620008000a00 */
[----:B------:R-:W-:Y:S01]  /*8020*/  MOV R3, 0x0 ;  /* 0x0000000000037802 */ /* 0x000fe20000000f00 */
[----:B------:R-:W-:Y:S02]  /*8030*/  HFMA2 R12, -RZ, RZ, 0, 5.9604644775390625e-08 ;  /* 0x00000001ff0c7431 */ /* 0x000fe400000001ff */
[----:B------:R-:W-:Y:S02]  /*8040*/  IMAD.MOV.U32 R8, RZ, RZ, 0x192 ;  /* 0x00000192ff087424 */ /* 0x000fe400078e00ff */
[----:B------:R-:W-:Y:S01]  /*8050*/  IMAD.MOV.U32 R13, RZ, RZ, RZ ;  /* 0x000000ffff0d7224 */ /* 0x000fe200078e00ff */
[----:B------:R-:W2:Y:S01]  /*8060*/  LDCU.64 UR6, c[0x4][0x78] ;  /* 0x01000f00ff0677ac */ /* 0x000ea20008000a00 */
[----:B------:R-:W3:Y:S01]  /*8070*/  LDC.64 R2, c[0x4][R3] ;  /* 0x0100000003027b82 */ /* 0x000ee20000000a00 */
[----:B------:R-:W5:Y:S01]  /*8080*/  LDCU.64 UR4, c[0x4][0x10] ;  /* 0x01000200ff0477ac */ /* 0x000f620008000a00 */
[----:B-1----:R-:W-:Y:S01]  /*8090*/  MOV R5, UR9 ;  /* 0x0000000900057c02 */ /* 0x002fe20008000f00 */
[----:B------:R-:W-:Y:S01]  /*80a0*/  IMAD.U32 R4, RZ, RZ, UR8 ;  /* 0x00000008ff047e24 */ /* 0x000fe2000f8e00ff */
[----:B--2---:R-:W-:Y:S01]  /*80b0*/  MOV R7, UR7 ;  /* 0x0000000700077c02 */ /* 0x004fe20008000f00 */
[----:B------:R-:W-:Y:S01]  /*80c0*/  IMAD.U32 R6, RZ, RZ, UR6 ;  /* 0x00000006ff067e24 */ /* 0x000fe2000f8e00ff */
[----:B-----5:R-:W-:Y:S01]  /*80d0*/  MOV R11, UR5 ;  /* 0x00000005000b7c02 */ /* 0x020fe20008000f00 */
[----:B------:R-:W-:Y:S02]  /*80e0*/  IMAD.U32 R10, RZ, RZ, UR4 ;  /* 0x00000004ff0a7e24 */ /* 0x000fe4000f8e00ff */
[----:B------:R-:W-:Y:S07]  /*80f0*/  LEPC R20, `(.L_x_106) ;  /* 0x000000001014794e */ /* 0x000fee0000000000 */
[----:B---34-:R-:W-:Y:S05]  /*8100*/  CALL.ABS.NOINC R2 ;  /* 0x0000000002007343 */ /* 0x018fea0003c00000 */
.L_x_106:
[----:B------:R-:W-:Y:S01]  /*8110*/  ISETP.NE.AND P1, PT, R54, RZ, PT ;  /* 0x000000ff3600720c */ /* 0x000fe20003f25270 */
[----:B------:R-:W-:Y:S05]  /*8120*/  WARPSYNC.ALL ;  /* 0x0000000000007948 */ /* 0x000fea0003800000 */
[----:B------:R-:W-:Y:S01]  /*8130*/  R2UR UR4, R25 ;  /* 0x00000000190472ca */ /* 0x000fe200000e0000 */
[----:B------:R-:W1:Y:S01]  /*8140*/  S2UR UR5, SR_CgaCtaId ;  /* 0x00000000000579c3 */ /* 0x000e620000008800 */
[C---:B----4-:R-:W-:Y:S01]  /*8150*/  SHF.L.U32 R20, R28.reuse, 0x10, RZ ;  /* 0x000000101c147819 */ /* 0x050fe200000006ff */
[----:B------:R-:W-:Y:S01]  /*8160*/  BSSY.RECONVERGENT B0, `(.L_x_107) ;  /* 0x0000054000007945 */ /* 0x000fe20003800200 */
[----:B------:R-:W-:Y:S02]  /*8170*/  LOP3.LUT R21, R28, 0xffff0000, RZ, 0xc0, !PT ;  /* 0xffff00001c157812 */ /* 0x000fe400078ec0ff */
[----:B------:R-:W-:Y:S02]  /*8180*/  SHF.L.U32 R25, R29, 0x10, RZ ;  /* 0x000000101d197819 */ /* 0x000fe400000006ff */
[----:B------:R-:W-:Y:S02]  /*8190*/  SHF.L.U32 R28, R30, 0x10, RZ ;  /* 0x000000101e1c7819 */ /* 0x000fe400000006ff */
[C---:B------:R-:W-:Y:S02]  /*81a0*/  SHF.L.U32 R32, R36.reuse, 0x10, RZ ;  /* 0x0000001024207819 */ /* 0x040fe400000006ff */
[----:B------:R-:W-:Y:S01]  /*81b0*/  LOP3.LUT R33, R36, 0xffff0000, RZ, 0xc0, !PT ;  /* 0xffff000024217812 */ /* 0x000fe200078ec0ff */
[----:B------:R-:W2:Y:S01]  /*81c0*/  LDTM.16dp256bit.x4 R4, tmem[UR4+0x20] ;  /* 0x00002004000479ee */ /* 0x000ea20008120000 */
[----:B------:R-:W-:Y:S01]  /*81d0*/  R2UR UR4, R27 ;  /* 0x000000001b0472ca */ /* 0x000fe200000e0000 */
[----:B------:R-:W-:Y:S01]  /*81e0*/  NOP ;  /* 0x0000000000007918 */ /* 0x000fe20000000000 */
[----:B------:R-:W-:Y:S02]  /*81f0*/  LOP3.LUT R27, R29, 0xffff0000, RZ, 0xc0, !PT ;  /* 0xffff00001d1b7812 */ /* 0x000fe400078ec0ff */
[----:B------:R-:W-:Y:S02]  /*8200*/  LOP3.LUT R29, R30, 0xffff0000, RZ, 0xc0, !PT ;  /* 0xffff00001e1d7812 */ /* 0x000fe400078ec0ff */
[C---:B------:R-:W-:Y:S02]  /*8210*/  SHF.L.U32 R30, R31.reuse, 0x10, RZ ;  /* 0x000000101f1e7819 */ /* 0x040fe400000006ff */
[----:B------:R-:W-:Y:S02]  /*8220*/  LOP3.LUT R31, R31, 0xffff0000, RZ, 0xc0, !PT ;  /* 0xffff00001f1f7812 */ /* 0x000fe400078ec0ff */
[C---:B------:R-:W-:Y:S02]  /*8230*/  SHF.L.U32 R34, R37.reuse, 0x10, RZ ;  /* 0x0000001025227819 */ /* 0x040fe400000006ff */
[----:B------:R-:W-:Y:S01]  /*8240*/  LOP3.LUT R35, R37, 0xffff0000, RZ, 0xc0, !PT ;  /* 0xffff000025237812 */ /* 0x000fe200078ec0ff */
[----:B------:R-:W-:Y:S01]  /*8250*/  UIADD3 UR4, UPT, UPT, UR4, 0x130, URZ ;  /* 0x0000013004047890 */ /* 0x000fe2000fffe0ff */
[C---:B------:R-:W-:Y:S02]  /*8260*/  SHF.L.U32 R36, R38.reuse, 0x10, RZ ;  /* 0x0000001026247819 */ /* 0x040fe400000006ff */
[----:B------:R-:W-:Y:S02]  /*8270*/  LOP3.LUT R37, R38, 0xffff0000, RZ, 0xc0, !PT ;  /* 0xffff000026257812 */ /* 0x000fe400078ec0ff */
[C---:B------:R-:W-:Y:S02]  /*8280*/  SHF.L.U32 R38, R39.reuse, 0x10, RZ ;  /* 0x0000001027267819 */ /* 0x040fe400000006ff */
[----:B------:R-:W-:Y:S01]  /*8290*/  LOP3.LUT R39, R39, 0xffff0000, RZ, 0xc0, !PT ;  /* 0xffff000027277812 */ /* 0x000fe200078ec0ff */
[C---:B--2---:R-:W-:Y:S01]  /*82a0*/  FMUL R0, R24.reuse, R4 ;  /* 0x0000000418007220 */ /* 0x044fe20000400000 */
[----:B-1----:R-:W-:Y:S01]  /*82b0*/  UPRMT UR4, UR5, 0x654, UR4 ;  /* 0x0000065405047896 */ /* 0x002fe20008000004 */
[C---:B------:R-:W-:Y:S01]  /*82c0*/  FMUL R2, R24.reuse, R5 ;  /* 0x0000000518027220 */ /* 0x040fe20000400000 */
[----:B------:R-:W-:Y:S01]  /*82d0*/  FMUL R3, R24, R6 ;  /* 0x0000000618037220 */ /* 0x000fe20000400000 */
[----:B------:R-:W-:Y:S01]  /*82e0*/  FFMA R0, R26, R20, R0 ;  /* 0x000000141a007223 */ /* 0x000fe20000000000 */
[----:B------:R-:W-:Y:S01]  /*82f0*/  FMUL R7, R24, R7 ;  /* 0x0000000718077220 */ /* 0x000fe20000400000 */
[C---:B------:R-:W-:Y:S01]  /*8300*/  FFMA R2, R26.reuse, R21, R2 ;  /* 0x000000151a027223 */ /* 0x040fe20000000002 */
[----:B------:R-:W-:Y:S01]  /*8310*/  FFMA R3, R26, R25, R3 ;  /* 0x000000191a037223 */ /* 0x000fe20000000003 */
[----:B------:R-:W-:Y:S01]  /*8320*/  FMUL R4, R24, R8 ;  /* 0x0000000818047220 */ /* 0x000fe20000400000 */
[----:B------:R-:W-:Y:S01]  /*8330*/  FFMA R7, R26, R27, R7 ;  /* 0x0000001b1a077223 */ /* 0x000fe20000000007 */
[C---:B------:R-:W-:Y:S01]  /*8340*/  FMUL R5, R24.reuse, R9 ;  /* 0x0000000918057220 */ /* 0x040fe20000400000 */
[C---:B------:R-:W-:Y:S01]  /*8350*/  FMUL R6, R24.reuse, R10 ;  /* 0x0000000a18067220 */ /* 0x040fe20000400000 */
[----:B------:R-:W-:Y:S01]  /*8360*/  FMUL R11, R24, R11 ;  /* 0x0000000b180b7220 */ /* 0x000fe20000400000 */
[----:B------:R-:W-:Y:S01]  /*8370*/  FFMA R4, R26, R28, R4 ;  /* 0x0000001c1a047223 */ /* 0x000fe20000000004 */
[----:B------:R-:W-:Y:S01]  /*8380*/  F2FP.BF16.F32.PACK_AB R28, R2, R0 ;  /* 0x00000000021c723e */ /* 0x000fe200000010ff */
[----:B------:R-:W-:Y:S01]  /*8390*/  FMUL R8, R24, R12 ;  /* 0x0000000c18087220 */ /* 0x000fe20000400000 */
[----:B------:R-:W-:Y:S01]  /*83a0*/  MOV R0, UR49 ;  /* 0x0000003100007c02 */ /* 0x000fe20008000f00 */
[----:B------:R-:W-:Y:S01]  /*83b0*/  FFMA R5, R26, R29, R5 ;  /* 0x0000001d1a057223 */ /* 0x000fe20000000005 */
[----:B------:R-:W-:Y:S01]  /*83c0*/  FMUL R9, R24, R13 ;  /* 0x0000000d18097220 */ /* 0x000fe20000400000 */
        /* <DEDUP_REMOVED lines=13> */
[----:B------:R-:W-:Y:S01]  /*84a0*/  LEA R0, R0, R53, 0xb ;  /* 0x0000003500007211 */ /* 0x000fe200078e58ff */
[C---:B------:R-:W-:Y:S01]  /*84b0*/  FFMA R13, R26.reuse, R37, R13 ;  /* 0x000000251a0d7223 */ /* 0x040fe2000000000d */
[C---:B------:R-:W-:Y:S01]  /*84c0*/  FFMA R14, R26.reuse, R38, R14 ;  /* 0x000000261a0e7223 */ /* 0x040fe2000000000e */
[----:B------:R-:W-:Y:S01]  /*84d0*/  FFMA R19, R26, R39, R19 ;  /* 0x000000271a137223 */ /* 0x000fe20000000013 */
[----:B------:R-:W-:Y:S01]  /*84e0*/  F2FP.BF16.F32.PACK_AB R29, R7, R3 ;  /* 0x00000003071d723e */ /* 0x000fe200000010ff */
[----:B------:R-:W-:Y:S01]  /*84f0*/  SYNCS.ARRIVE.TRANS64.RED.A1T0 RZ, [UR4], RZ ;  /* 0x000000ffffff79a7 */ /* 0x000fe20008100404 */
[----:B------:R-:W-:Y:S02]  /*8500*/  F2FP.BF16.F32.PACK_AB R30, R5, R4 ;  /* 0x00000004051e723e */ /* 0x000fe400000010ff */
        /* <DEDUP_REMOVED lines=18> */
[----:B------:R-:W-:Y:S02]  /*8630*/  ULEA UR5, UR49, UR50, 0xc ;  /* 0x0000003231057291 */ /* 0x000fe4000f8e60ff */
[----:B------:R-:W-:Y:S02]  /*8640*/  UIADD3 UR41, UPT, UPT, UR53, 0x20, URZ ;  /* 0x0000002035297890 */ /* 0x000fe4000fffe0ff */
[----:B------:R-:W-:Y:S02]  /*8650*/  UIADD3 UR40, UPT, UPT, UR5, 0x200, URZ ;  /* 0x0000020005287890 */ /* 0x000fe4000fffe0ff */
[----:B--2---:R-:W-:Y:S04]  /*8660*/  UIADD3 UR4, UP0, UPT, UR6, 0x780, URZ ;  /* 0x0000078006047890 */ /* 0x004fe8000ff1e0ff */
[----:B------:R-:W-:Y:S09]  /*8670*/  UIADD3.X UR5, UPT, UPT, URZ, UR7, URZ, UP0, !UPT ;  /* 0x00000007ff057290 */ /* 0x000ff200087fe4ff */
[----:B------:R2:W-:Y:S02]  /*8680*/  UTMASTG.5D [UR40], [UR4] ;  /* 0x00000028040073b5 */ /* 0x0005e40008020000 */
[----:B--2---:R0:W-:Y:S02]  /*8690*/  UTMACMDFLUSH ;  /* 0x00000000000079b7 */ /* 0x0041e40000000000 */
.L_x_108:
[----:B------:R-:W-:Y:S05]  /*86a0*/  BSYNC.RECONVERGENT B0 ;  /* 0x0000000000007941 */ /* 0x000fea0003800200 */
.L_x_107:
[----:B------:R-:W-:Y:S01]  /*86b0*/  UIADD3 UR4, UPT, UPT, UR49, 0x1, URZ ;  /* 0x0000000131047890 */ /* 0x000fe2000fffe0ff */
[----:B------:R-:W-:Y:S03]  /*86c0*/  BSSY.RECONVERGENT B0, `(.L_x_109) ;  /* 0x0000008000007945 */ /* 0x000fe60003800200 */
[----:B------:R-:W-:Y:S04]  /*86d0*/  UISETP.NE.AND UP0, UPT, UR4, 0x3, UPT ;  /* 0x000000030400788c */ /* 0x000fe8000bf05270 */
[----:B------:R-:W-:Y:S02]  /*86e0*/  UISETP.EQ.XOR UP1, UPT, UR51, 0x3, !UP0 ;  /* 0x000000033300788c */ /* 0x000fe4000c722a70 */
[----:B------:R-:W-:Y:S04]  /*86f0*/  USEL UR52, UR4, URZ, UP0 ;  /* 0x000000ff04347287 */ /* 0x000fe80008000000 */
[----:B------:R-:W-:Y:S01]  /*8700*/  PLOP3.LUT P0, PT, PT, PT, UP1, 0x80, 0x8 ;  /* 0x000000000008781c */ /* 0x000fe20003f0f018 */
[----:B------:R-:W-:Y:S01]  /*8710*/  @!UPT UIADD3 URZ, UPT, UPT, URZ, URZ, URZ ;  /* 0x000000fffffff290 */ /* 0x000fe2000fffe0ff */
[----:B------:R-:W-:Y:S11]  /*8720*/  @P1 BRA `(.L_x_110) ;  /* 0x0000000000041947 */ /* 0x000ff60003800000 */
[----:B------:R-:W-:Y:S04]  /*8730*/  DEPBAR.LE SB0, 0x1 ;  /* 0x000080400000791a */ /* 0x000fe80000000000 */
.L_x_110:
[----:B------:R-:W-:Y:S05]  /*8740*/  BSYNC.RECONVERGENT B0 ;  /* 0x0000000000007941 */ /* 0x000fea0003800200 */
.L_x_109:
[----:B------:R-:W-:Y:S01]  /*8750*/  BAR.SYNC.DEFER_BLOCKING 0x1, 0x80 ;  /* 0x0042000000007b1d */ /* 0x000fe20000010000 */
[----:B-1----:R-:W-:Y:S01]  /*8760*/  SEL R0, RZ, 0x1, !P0 ;  /* 0x00000001ff007807 */ /* 0x002fe20004000000 */
[----:B------:R-:W-:Y:S01]  /*8770*/  UISETP.NE.AND UP0, UPT, UR55, -0x2, UPT ;  /* 0xfffffffe3700788c */ /* 0x000fe2000bf05270 */
[----:B------:R-:W-:Y:S01]  /*8780*/  ISETP.NE.AND P2, PT, R61, RZ, PT ;  /* 0x000000ff3d00720c */ /* 0x000fe20003f45270 */
[----:B------:R-:W-:Y:S01]  /*8790*/  VIADD R22, R22, 0x1 ;  /* 0x0000000116167836 */ /* 0x000fe20000000000 */
[----:B------:R-:W-:Y:S06]  /*87a0*/  LOP3.LUT R52, R52, R0, RZ, 0x3c, !PT ;  /* 0x0000000034347212 */ /* 0x000fec00078e3cff */
[----:B------:R-:W-:Y:S05]  /*87b0*/  BRA.U !UP0, `(.L_x_111) ;  /* 0x0000000108307547 */ /* 0x000fea000b800000 */
[----:B------:R-:W-:Y:S01]  /*87c0*/  ISETP.NE.U32.OR P0, PT, R65, 0x1, !P2 ;  /* 0x000000014100780c */ /* 0x000fe20005705470 */
[----:B------:R-:W1:Y:S01]  /*87d0*/  S2R R0, SR_CgaCtaId ;  /* 0x0000000000007919 */ /* 0x000e620000008800 */
        /* <DEDUP_REMOVED lines=10> */
.L_x_111:
[----:B------:R-:W-:Y:S01]  /*8880*/  R2UR UR5, R48 ;  /* 0x00000000300572ca */ /* 0x000fe200000e0000 */
[----:B------:R-:W-:Y:S01]  /*8890*/  UIADD3 UR55, UPT, UPT, UR55, 0x2, URZ ;  /* 0x0000000237377890 */ /* 0x000fe2000fffe0ff */
[----:B------:R-:W-:Y:S01]  /*88a0*/  R2UR UR4, R49 ;  /* 0x00000000310472ca */ /* 0x000fe200000e0000 */
[----:B------:R-:W-:Y:S01]  /*88b0*/  IMAD.MOV.U32 R16, RZ, RZ, R62 ;  /* 0x000000ffff107224 */ /* 0x000fe200078e003e */
[----:B------:R-:W-:Y:S02]  /*88c0*/  LOP3.LUT P0, RZ, R46, 0x1, RZ, 0xc0, !PT ;  /* 0x000000012eff7812 */ /* 0x000fe4000780c0ff */
[----:B------:R-:W-:Y:S02]  /*88d0*/  ISETP.NE.AND P1, PT, R22, 0x2, PT ;  /* 0x000000021600780c */ /* 0x000fe40003f25270 */
[----:B------:R-:W-:Y:S02]  /*88e0*/  LOP3.LUT R50, R50, 0x1, RZ, 0x3c, !PT ;  /* 0x0000000132327812 */ /* 0x000fe400078e3cff */
[----:B-1----:R-:W-:Y:S02]  /*88f0*/  SEL R0, RZ, 0x1, P1 ;  /* 0x00000001ff007807 */ /* 0x002fe40000800000 */
[----:B------:R-:W-:Y:S01]  /*8900*/  SEL R22, R22, RZ, P1 ;  /* 0x000000ff16167207 */ /* 0x000fe20000800000 */
[----:B------:R-:W-:Y:S01]  /*8910*/  UIADD3 UR22, UPT, UPT, UR36, UR5, URZ ;  /* 0x0000000524167290 */ /* 0x000fe2000fffe0ff */
[----:B------:R-:W-:Y:S01]  /*8920*/  LOP3.LUT R51, R51, R0, RZ, 0x3c, !PT ;  /* 0x0000000033337212 */ /* 0x000fe200078e3cff */
[----:B------:R-:W-:Y:S02]  /*8930*/  UIADD3 UR28, UPT, UPT, UR37, UR4, URZ ;  /* 0x00000004251c7290 */ /* 0x000fe4000fffe0ff */
[----:B------:R-:W-:Y:S10]  /*8940*/  @P0 BRA `(.L_x_112) ;  /* 0xffffffd800280947 */ /* 0x000ff4000383ffff */
[----:B------:R-:W-:Y:S05]  /*8950*/  @!P2 BRA `(.L_x_113) ;  /* 0x000000000048a947 */ /* 0x000fea0003800000 */
[----:B------:R-:W1:Y:S02]  /*8960*/  LDCU.64 UR4, c[0x0][0x990] ;  /* 0x00013200ff0477ac */ /* 0x000e640008000a00 */
[----:B-1----:R-:W-:-:S04]  /*8970*/  UISETP.NE.U32.AND UP0, UPT, UR4, URZ, UPT ;  /* 0x000000ff0400728c */ /* 0x002fc8000bf05070 */
[----:B------:R-:W-:-:S09]  /*8980*/  UISETP.NE.AND.EX UP0, UPT, UR5, URZ, UPT, UP0 ;  /* 0x000000ff0500728c */ /* 0x000fd2000bf05300 */
[----:B------:R-:W-:Y:S05]  /*8990*/  BRA.U UP0, `(.L_x_114) ;  /* 0x00000001000c7547 */ /* 0x000fea000b800000 */
[----:B------:R-:W-:-:S13]  /*89a0*/  FSETP.NEU.AND P0, PT, R26, RZ, PT ;  /* 0x000000ff1a00720b */ /* 0x000fda0003f0d000 */
[----:B------:R-:W-:Y:S05]  /*89b0*/  @!P0 EXIT ;  /* 0x000000000000894d */ /* 0x000fea0003800000 */
[----:B------:R-:W-:Y:S05]  /*89c0*/  BRA `(.L_x_113) ;  /* 0x00000000002c7947 */ /* 0x000fea0003800000 */
.L_x_114:
[----:B------:R-:W-:Y:S01]  /*89d0*/  ISETP.NE.AND P0, PT, R64, RZ, PT ;  /* 0x000000ff4000720c */ /* 0x000fe20003f05270 */
[----:B------:R-:W-:-:S12]  /*89e0*/  BSSY.RECONVERGENT B0, `(.L_x_113) ;  /* 0x0000009000007945 */ /* 0x000fd80003800200 */
[----:B------:R-:W-:Y:S05]  /*89f0*/  @P0 BRA `(.L_x_115) ;  /* 0x0000000000140947 */ /* 0x000fea0003800000 */
[----:B------:R-:W1:Y:S02]  /*8a00*/  LDCU.64 UR4, c[0x0][0x988] ;  /* 0x00013100ff0477ac */ /* 0x000e640008000a00 */
[----:B-1----:R-:W-:-:S04]  /*8a10*/  ISETP.NE.U32.AND P0, PT, RZ, UR4, PT ;  /* 0x00000004ff007c0c */ /* 0x002fc8000bf05070 */
[----:B------:R-:W-:-:S13]  /*8a20*/  ISETP.NE.AND.EX P0, PT, RZ, UR5, PT, P0 ;  /* 0x00000005ff007c0c */ /* 0x000fda000bf05300 */
[----:B------:R-:W-:Y:S05]  /*8a30*/  @!P0 EXIT ;  /* 0x000000000000894d */ /* 0x000fea0003800000 */
[----:B------:R-:W-:Y:S05]  /*8a40*/  BRA `(.L_x_116) ;  /* 0x0000000000087947 */ /* 0x000fea0003800000 */
.L_x_115:
[----:B------:R-:W-:-:S13]  /*8a50*/  FSETP.NEU.AND P0, PT, R26, RZ, PT ;  /* 0x000000ff1a00720b */ /* 0x000fda0003f0d000 */
[----:B------:R-:W-:Y:S05]  /*8a60*/  @!P0 EXIT ;  /* 0x000000000000894d */ /* 0x000fea0003800000 */
.L_x_116:
[----:B------:R-:W-:Y:S05]  /*8a70*/  BSYNC.RECONVERGENT B0 ;  /* 0x0000000000007941 */ /* 0x000fea0003800200 */
.L_x_113:
[----:B------:R-:W1:Y:S01]  /*8a80*/  S2UR UR5, SR_CgaCtaId ;  /* 0x00000000000579c3 */ /* 0x000e620000008800 */
[----:B------:R-:W-:Y:S01]  /*8a90*/  ULEA UR4, UR56, UR50, 0x3 ;  /* 0x0000003238047291 */ /* 0x000fe2000f8e18ff */
[----:B------:R-:W-:-:S04]  /*8aa0*/  DEPBAR.LE SB0, 0x0 ;  /* 0x000080000000791a */ /* 0x000fc80000000000 */
[----:B------:R-:W-:-:S04]  /*8ab0*/  UIADD3 UR4, UPT, UPT, UR4, 0xe8, URZ ;  /* 0x000000e804047890 */ /* 0x000fc8000fffe0ff */
[----:B-1----:R-:W-:-:S09]  /*8ac0*/  UPRMT UR4, UR5, 0x654, UR4 ;  /* 0x0000065405047896 */ /* 0x002fd20008000004 */
[----:B------:R-:W-:Y:S01]  /*8ad0*/  SYNCS.ARRIVE.TRANS64.RED.A1T0 RZ, [UR4], RZ ;  /* 0x000000ffffff79a7 */ /* 0x000fe20008100404 */
[----:B------:R-:W-:Y:S05]  /*8ae0*/  EXIT ;  /* 0x000000000000794d */ /* 0x000fea0003800000 */
.L_x_20:
[----:B------:R-:W-:Y:S07]  /*8af0*/  MOV R0, UR41 ;  /* 0x0000002900007c02 */ /* 0x000fee0008000f00 */
.L_x_117:
[----:B--2---:R2:W4:Y:S02]  /*8b00*/  SYNCS.PHASECHK.TRANS64.TRYWAIT P0, [R0+URZ+0x68], R4 ;  /* 0x00006804000075a7 */ /* 0x00452400080011ff */
[----:B----4-:R-:W-:Y:S05]  /*8b10*/  @!P0 NANOSLEEP.SYNCS 0x989680 ;  /* 0x009896800000895d */ /* 0x010fea0003900000 */
[----:B------:R-:W4:Y:S02]  /*8b20*/  @!P0 SYNCS.PHASECHK.TRANS64 P0, [R0+URZ+0x68], R4 ;  /* 0x00006804000085a7 */ /* 0x000f2400080010ff */
[----:B----4-:R-:W-:Y:S05]  /*8b30*/  @!P0 BRA `(.L_x_117) ;  /* 0xfffffffc00f08947 */ /* 0x010fea000383ffff */
[----:B------:R-:W-:Y:S05]  /*8b40*/  BRA `(.L_x_19) ;  /* 0xffffff9000d87947 */ /* 0x000fea000383ffff */
.L_x_26:
[----:B-1----:R-:W-:Y:S07]  /*8b50*/  MOV R0, UR33 ;  /* 0x0000002100007c02 */ /* 0x002fee0008000f00 */
.L_x_118:
[----:B-1----:R1:W2:Y:S02]  /*8b60*/  SYNCS.PHASECHK.TRANS64.TRYWAIT P0, [R0+URZ+0x68], R4 ;  /* 0x00006804000075a7 */ /* 0x0022a400080011ff */
[----:B--2---:R-:W-:Y:S05]  /*8b70*/  @!P0 NANOSLEEP.SYNCS 0x989680 ;  /* 0x009896800000895d */ /* 0x004fea0003900000 */
[----:B------:R-:W2:Y:S02]  /*8b80*/  @!P0 SYNCS.PHASECHK.TRANS64 P0, [R0+URZ+0x68], R4 ;  /* 0x00006804000085a7 */ /* 0x000ea400080010ff */
[----:B--2---:R-:W-:Y:S05]  /*8b90*/  @!P0 BRA `(.L_x_118) ;  /* 0xfffffffc00f08947 */ /* 0x004fea000383ffff */
[----:B------:R-:W-:Y:S05]  /*8ba0*/  BRA `(.L_x_25) ;  /* 0xffffff9800307947 */ /* 0x000fea000383ffff */
.L_x_30:
[----:B-1----:R-:W-:-:S07]  /*8bb0*/  MOV R0, UR44 ;  /* 0x0000002c00007c02 */ /* 0x002fce0008000f00 */
.L_x_119:
[----:B-1----:R1:W2:Y:S02]  /*8bc0*/  SYNCS.PHASECHK.TRANS64.TRYWAIT P0, [R0+URZ+0x110], R3 ;  /* 0x00011003000075a7 */ /* 0x0022a400080011ff */
[----:B--2---:R-:W-:Y:S05]  /*8bd0*/  @!P0 NANOSLEEP.SYNCS 0x989680 ;  /* 0x009896800000895d */ /* 0x004fea0003900000 */
[----:B------:R-:W2:Y:S02]  /*8be0*/  @!P0 SYNCS.PHASECHK.TRANS64 P0, [R0+URZ+0x110], R3 ;  /* 0x00011003000085a7 */ /* 0x000ea400080010ff */
[----:B--2---:R-:W-:Y:S05]  /*8bf0*/  @!P0 BRA `(.L_x_119) ;  /* 0xfffffffc00f08947 */ /* 0x004fea000383ffff */
[----:B------:R-:W-:Y:S05]  /*8c00*/  BRA `(.L_x_120) ;  /* 0xffffff9c000c7947 */ /* 0x000fea000383ffff */
.L_x_34:
[----:B------:R-:W-:-:S07]  /*8c10*/  MOV R0, UR4 ;  /* 0x0000000400007c02 */ /* 0x000fce0008000f00 */
.L_x_121:
[----:B-1----:R1:W2:Y:S02]  /*8c20*/  SYNCS.PHASECHK.TRANS64.TRYWAIT P0, [R0+URZ], R2 ;  /* 0x00000002000075a7 */ /* 0x0022a400080011ff */
[----:B--2---:R-:W-:Y:S05]  /*8c30*/  @!P0 NANOSLEEP.SYNCS 0x989680 ;  /* 0x009896800000895d */ /* 0x004fea0003900000 */
[----:B------:R-:W2:Y:S02]  /*8c40*/  @!P0 SYNCS.PHASECHK.TRANS64 P0, [R0+URZ], R2 ;  /* 0x00000002000085a7 */ /* 0x000ea400080010ff */
[----:B--2---:R-:W-:Y:S05]  /*8c50*/  @!P0 BRA `(.L_x_121) ;  /* 0xfffffffc00f08947 */ /* 0x004fea000383ffff */
[----:B------:R-:W-:Y:S05]  /*8c60*/  BRA `(.L_x_122) ;  /* 0xffffffa000a07947 */ /* 0x000fea000383ffff */
.L_x_35:
[----:B------:R-:W-:-:S07]  /*8c70*/  MOV R0, UR5 ;  /* 0x0000000500007c02 */ /* 0x000fce0008000f00 */
.L_x_123:
[----:B-1----:R1:W2:Y:S02]  /*8c80*/  SYNCS.PHASECHK.TRANS64.TRYWAIT P0, [R0+URZ], R2 ;  /* 0x00000002000075a7 */ /* 0x0022a400080011ff */
[----:B--2---:R-:W-:Y:S05]  /*8c90*/  @!P0 NANOSLEEP.SYNCS 0x989680 ;  /* 0x009896800000895d */ /* 0x004fea0003900000 */
[----:B------:R-:W2:Y:S02]  /*8ca0*/  @!P0 SYNCS.PHASECHK.TRANS64 P0, [R0+URZ], R2 ;  /* 0x00000002000085a7 */ /* 0x000ea400080010ff */
[----:B--2---:R-:W-:Y:S05]  /*8cb0*/  @!P0 BRA `(.L_x_123) ;  /* 0xfffffffc00f08947 */ /* 0x004fea000383ffff */
[----:B------:R-:W-:Y:S05]  /*8cc0*/  BRA `(.L_x_124) ;  /* 0xffffffa000b07947 */ /* 0x000fea000383ffff */
.L_x_36:
[----:B------:R-:W-:-:S07]  /*8cd0*/  MOV R0, UR5 ;  /* 0x0000000500007c02 */ /* 0x000fce0008000f00 */
.L_x_125:
[----:B-1----:R1:W2:Y:S02]  /*8ce0*/  SYNCS.PHASECHK.TRANS64.TRYWAIT P0, [R0+URZ], R2 ;  /* 0x00000002000075a7 */ /* 0x0022a400080011ff */
[----:B--2---:R-:W-:Y:S05]  /*8cf0*/  @!P0 NANOSLEEP.SYNCS 0x989680 ;  /* 0x009896800000895d */ /* 0x004fea0003900000 */
[----:B------:R-:W2:Y:S02]  /*8d00*/  @!P0 SYNCS.PHASECHK.TRANS64 P0, [R0+URZ], R2 ;  /* 0x00000002000085a7 */ /* 0x000ea400080010ff */
[----:B--2---:R-:W-:Y:S05]  /*8d10*/  @!P0 BRA `(.L_x_125) ;  /* 0xfffffffc00f08947 */ /* 0x004fea000383ffff */
[----:B------:R-:W-:Y:S05]  /*8d20*/  BRA `(.L_x_126) ;  /* 0xffffffa000c07947 */ /* 0x000fea000383ffff */
.L_x_37:
[----:B------:R-:W-:-:S07]  /*8d30*/  MOV R0, UR5 ;  /* 0x0000000500007c02 */ /* 0x000fce0008000f00 */
.L_x_127:
[----:B-1----:R1:W2:Y:S02]  /*8d40*/  SYNCS.PHASECHK.TRANS64.TRYWAIT P0, [R0+URZ], R2 ;  /* 0x00000002000075a7 */ /* 0x0022a400080011ff */
[----:B--2---:R-:W-:Y:S05]  /*8d50*/  @!P0 NANOSLEEP.SYNCS 0x989680 ;  /* 0x009896800000895d */ /* 0x004fea0003900000 */
[----:B------:R-:W2:Y:S02]  /*8d60*/  @!P0 SYNCS.PHASECHK.TRANS64 P0, [R0+URZ], R2 ;  /* 0x00000002000085a7 */ /* 0x000ea400080010ff */
[----:B--2---:R-:W-:Y:S05]  /*8d70*/  @!P0 BRA `(.L_x_127) ;  /* 0xfffffffc00f08947 */ /* 0x004fea000383ffff */
[----:B------:R-:W-:Y:S05]  /*8d80*/  BRA `(.L_x_128) ;  /* 0xffffffa000d07947 */ /* 0x000fea000383ffff */
.L_x_38:
[----:B------:R-:W-:-:S07]  /*8d90*/  MOV R0, UR5 ;  /* 0x0000000500007c02 */ /* 0x000fce0008000f00 */
.L_x_129:
[----:B-1----:R1:W2:Y:S02]  /*8da0*/  SYNCS.PHASECHK.TRANS64.TRYWAIT P0, [R0+URZ], R2 ;  /* 0x00000002000075a7 */ /* 0x0022a400080011ff */
[----:B--2---:R-:W-:Y:S05]  /*8db0*/  @!P0 NANOSLEEP.SYNCS 0x989680 ;  /* 0x009896800000895d */ /* 0x004fea0003900000 */
[----:B------:R-:W2:Y:S02]  /*8dc0*/  @!P0 SYNCS.PHASECHK.TRANS64 P0, [R0+URZ], R2 ;  /* 0x00000002000085a7 */ /* 0x000ea400080010ff */
[----:B--2---:R-:W-:Y:S05]  /*8dd0*/  @!P0 BRA `(.L_x_129) ;  /* 0xfffffffc00f08947 */ /* 0x004fea000383ffff */
[----:B------:R-:W-:Y:S05]  /*8de0*/  BRA `(.L_x_130) ;  /* 0xffffffa000e07947 */ /* 0x000fea000383ffff */
.L_x_39:
[----:B------:R-:W-:-:S07]  /*8df0*/  MOV R0, UR5 ;  /* 0x0000000500007c02 */ /* 0x000fce0008000f00 */
.L_x_131:
[----:B-1----:R1:W2:Y:S02]  /*8e00*/  SYNCS.PHASECHK.TRANS64.TRYWAIT P0, [R0+URZ], R2 ;  /* 0x00000002000075a7 */ /* 0x0022a400080011ff */
[----:B--2---:R-:W-:Y:S05]  /*8e10*/  @!P0 NANOSLEEP.SYNCS 0x989680 ;  /* 0x009896800000895d */ /* 0x004fea0003900000 */
[----:B------:R-:W2:Y:S02]  /*8e20*/  @!P0 SYNCS.PHASECHK.TRANS64 P0, [R0+URZ], R2 ;  /* 0x00000002000085a7 */ /* 0x000ea400080010ff */
[----:B--2---:R-:W-:Y:S05]  /*8e30*/  @!P0 BRA `(.L_x_131) ;  /* 0xfffffffc00f08947 */ /* 0x004fea000383ffff */
[----:B------:R-:W-:Y:S05]  /*8e40*/  BRA `(.L_x_132) ;  /* 0xffffffa000f07947 */ /* 0x000fea000383ffff */
.L_x_40:
[----:B------:R-:W-:-:S07]  /*8e50*/  MOV R0, UR5 ;  /* 0x0000000500007c02 */ /* 0x000fce0008000f00 */
.L_x_133:
[----:B-1----:R1:W2:Y:S02]  /*8e60*/  SYNCS.PHASECHK.TRANS64.TRYWAIT P0, [R0+URZ], R2 ;  /* 0x00000002000075a7 */ /* 0x0022a400080011ff */
[----:B--2---:R-:W-:Y:S05]  /*8e70*/  @!P0 NANOSLEEP.SYNCS 0x989680 ;  /* 0x009896800000895d */ /* 0x004fea0003900000 */
[----:B------:R-:W2:Y:S02]  /*8e80*/  @!P0 SYNCS.PHASECHK.TRANS64 P0, [R0+URZ], R2 ;  /* 0x00000002000085a7 */ /* 0x000ea400080010ff */
[----:B--2---:R-:W-:Y:S05]  /*8e90*/  @!P0 BRA `(.L_x_133) ;  /* 0xfffffffc00f08947 */ /* 0x004fea000383ffff */
[----:B------:R-:W-:Y:S05]  /*8ea0*/  BRA `(.L_x_134) ;  /* 0xffffffa400007947 */ /* 0x000fea000383ffff */
.L_x_41:
[----:B------:R-:W-:-:S07]  /*8eb0*/  MOV R0, UR5 ;  /* 0x0000000500007c02 */ /* 0x000fce0008000f00 */
.L_x_135:
[----:B-1----:R1:W2:Y:S02]  /*8ec0*/  SYNCS.PHASECHK.TRANS64.TRYWAIT P0, [R0+URZ], R2 ;  /* 0x00000002000075a7 */ /* 0x0022a400080011ff */
[----:B--2---:R-:W-:Y:S05]  /*8ed0*/  @!P0 NANOSLEEP.SYNCS 0x989680 ;  /* 0x009896800000895d */ /* 0x004fea0003900000 */
[----:B------:R-:W2:Y:S02]  /*8ee0*/  @!P0 SYNCS.PHASECHK.TRANS64 P0, [R0+URZ], R2 ;  /* 0x00000002000085a7 */ /* 0x000ea400080010ff */
[----:B--2---:R-:W-:Y:S05]  /*8ef0*/  @!P0 BRA `(.L_x_135) ;  /* 0xfffffffc00f08947 */ /* 0x004fea000383ffff */
[----:B------:R-:W-:Y:S05]  /*8f00*/  BRA `(.L_x_136) ;  /* 0xffffffa400107947 */ /* 0x000fea000383ffff */
.L_x_42:
[----:B------:R-:W-:-:S07]  /*8f10*/  MOV R0, UR5 ;  /* 0x0000000500007c02 */ /* 0x000fce0008000f00 */
.L_x_137:
[----:B-1----:R1:W2:Y:S02]  /*8f20*/  SYNCS.PHASECHK.TRANS64.TRYWAIT P0, [R0+URZ], R2 ;  /* 0x00000002000075a7 */ /* 0x0022a400080011ff */
[----:B--2---:R-:W-:Y:S05]  /*8f30*/  @!P0 NANOSLEEP.SYNCS 0x989680 ;  /* 0x009896800000895d */ /* 0x004fea0003900000 */
[----:B------:R-:W2:Y:S02]  /*8f40*/  @!P0 SYNCS.PHASECHK.TRANS64 P0, [R0+URZ], R2 ;  /* 0x00000002000085a7 */ /* 0x000ea400080010ff */
[----:B--2---:R-:W-:Y:S05]  /*8f50*/  @!P0 BRA `(.L_x_137) ;  /* 0xfffffffc00f08947 */ /* 0x004fea000383ffff */
[----:B------:R-:W-:Y:S05]  /*8f60*/  BRA `(.L_x_138) ;  /* 0xffffffa400207947 */ /* 0x000fea000383ffff */
.L_x_43:
[----:B------:R-:W-:-:S07]  /*8f70*/  MOV R0, UR5 ;  /* 0x0000000500007c02 */ /* 0x000fce0008000f00 */
.L_x_139:
[----:B-1----:R1:W2:Y:S02]  /*8f80*/  SYNCS.PHASECHK.TRANS64.TRYWAIT P0, [R0+URZ], R2 ;  /* 0x00000002000075a7 */ /* 0x0022a400080011ff */
[----:B--2---:R-:W-:Y:S05]  /*8f90*/  @!P0 NANOSLEEP.SYNCS 0x989680 ;  /* 0x009896800000895d */ /* 0x004fea0003900000 */
[----:B------:R-:W2:Y:S02]  /*8fa0*/  @!P0 SYNCS.PHASECHK.TRANS64 P0, [R0+URZ], R2 ;  /* 0x00000002000085a7 */ /* 0x000ea400080010ff */
[----:B--2---:R-:W-:Y:S05]  /*8fb0*/  @!P0 BRA `(.L_x_139) ;  /* 0xfffffffc00f08947 */ /* 0x004fea000383ffff */
[----:B------:R-:W-:Y:S05]  /*8fc0*/  BRA `(.L_x_140) ;  /* 0xffffffa400307947 */ /* 0x000fea000383ffff */
.L_x_44:
[----:B------:R-:W-:-:S07]  /*8fd0*/  MOV R0, UR5 ;  /* 0x0000000500007c02 */ /* 0x000fce0008000f00 */
.L_x_141:
[----:B-1----:R1:W2:Y:S02]  /*8fe0*/  SYNCS.PHASECHK.TRANS64.TRYWAIT P0, [R0+URZ], R2 ;  /* 0x00000002000075a7 */ /* 0x0022a400080011ff */
[----:B--2---:R-:W-:Y:S05]  /*8ff0*/  @!P0 NANOSLEEP.SYNCS 0x989680 ;  /* 0x009896800000895d */ /* 0x004fea0003900000 */
[----:B------:R-:W2:Y:S02]  /*9000*/  @!P0 SYNCS.PHASECHK.TRANS64 P0, [R0+URZ], R2 ;  /* 0x00000002000085a7 */ /* 0x000ea400080010ff */
[----:B--2---:R-:W-:Y:S05]  /*9010*/  @!P0 BRA `(.L_x_141) ;  /* 0xfffffffc00f08947 */ /* 0x004fea000383ffff */
[----:B------:R-:W-:Y:S05]  /*9020*/  BRA `(.L_x_142) ;  /* 0xffffffa400407947 */ /* 0x000fea000383ffff */
.L_x_45:
[----:B------:R-:W-:-:S07]  /*9030*/  MOV R0, UR5 ;  /* 0x0000000500007c02 */ /* 0x000fce0008000f00 */
.L_x_143:
[----:B-1----:R1:W2:Y:S02]  /*9040*/  SYNCS.PHASECHK.TRANS64.TRYWAIT P0, [R0+URZ], R2 ;  /* 0x00000002000075a7 */ /* 0x0022a400080011ff */
[----:B--2---:R-:W-:Y:S05]  /*9050*/  @!P0 NANOSLEEP.SYNCS 0x989680 ;  /* 0x009896800000895d */ /* 0x004fea0003900000 */
[----:B------:R-:W2:Y:S02]  /*9060*/  @!P0 SYNCS.PHASECHK.TRANS64 P0, [R0+URZ], R2 ;  /* 0x00000002000085a7 */ /* 0x000ea400080010ff */
[----:B--2---:R-:W-:Y:S05]  /*9070*/  @!P0 BRA `(.L_x_143) ;  /* 0xfffffffc00f08947 */ /* 0x004fea000383ffff */
[----:B------:R-:W-:Y:S05]  /*9080*/  BRA `(.L_x_144) ;  /* 0xffffffa400507947 */ /* 0x000fea000383ffff */
.L_x_48:
[----:B------:R-:W-:-:S07]  /*9090*/  MOV R4, UR4 ;  /* 0x0000000400047c02 */ /* 0x000fce0008000f00 */
.L_x_145:
[----:B--2---:R2:W3:Y:S02]  /*90a0*/  SYNCS.PHASECHK.TRANS64.TRYWAIT P1, [R4+URZ+0x118], R6 ;  /* 0x00011806040075a7 */ /* 0x0044e400080211ff */
[----:B---3--:R-:W-:Y:S05]  /*90b0*/  @!P1 NANOSLEEP.SYNCS 0x989680 ;  /* 0x009896800000995d */ /* 0x008fea0003900000 */
[----:B------:R-:W3:Y:S02]  /*90c0*/  @!P1 SYNCS.PHASECHK.TRANS64 P1, [R4+URZ+0x118], R6 ;  /* 0x00011806040095a7 */ /* 0x000ee400080210ff */
[----:B---3--:R-:W-:Y:S05]  /*90d0*/  @!P1 BRA `(.L_x_145) ;  /* 0xfffffffc00f09947 */ /* 0x008fea000383ffff */
[----:B------:R-:W-:Y:S05]  /*90e0*/  BRA `(.L_x_146) ;  /* 0xffffffa400c07947 */ /* 0x000fea000383ffff */
.L_x_49:
[----:B--2---:R-:W-:-:S07]  /*90f0*/  MOV R4, UR4 ;  /* 0x0000000400047c02 */ /* 0x004fce0008000f00 */
.L_x_147:
[----:B--2---:R2:W3:Y:S02]  /*9100*/  SYNCS.PHASECHK.TRANS64.TRYWAIT P1, [R4+URZ+0x110], R5 ;  /* 0x00011005040075a7 */ /* 0x0044e400080211ff */
[----:B---3--:R-:W-:Y:S05]  /*9110*/  @!P1 NANOSLEEP.SYNCS 0x989680 ;  /* 0x009896800000995d */ /* 0x008fea0003900000 */
[----:B------:R-:W3:Y:S02]  /*9120*/  @!P1 SYNCS.PHASECHK.TRANS64 P1, [R4+URZ+0x110], R5 ;  /* 0x00011005040095a7 */ /* 0x000ee400080210ff */
[----:B---3--:R-:W-:Y:S05]  /*9130*/  @!P1 BRA `(.L_x_147) ;  /* 0xfffffffc00f09947 */ /* 0x008fea000383ffff */
[----:B------:R-:W-:Y:S05]  /*9140*/  BRA `(.L_x_148) ;  /* 0xffffffa400c87947 */ /* 0x000fea000383ffff */
.L_x_57:
[----:B------:R-:W-:-:S07]  /*9150*/  MOV R0, UR21 ;  /* 0x0000001500007c02 */ /* 0x000fce0008000f00 */
.L_x_149:
[----:B--2---:R2:W3:Y:S02]  /*9160*/  SYNCS.PHASECHK.TRANS64.TRYWAIT P0, [R0+URZ+0x110], R2 ;  /* 0x00011002000075a7 */ /* 0x0044e400080011ff */
[----:B---3--:R-:W-:Y:S05]  /*9170*/  @!P0 NANOSLEEP.SYNCS 0x989680 ;  /* 0x009896800000895d */ /* 0x008fea0003900000 */
[----:B------:R-:W3:Y:S02]  /*9180*/  @!P0 SYNCS.PHASECHK.TRANS64 P0, [R0+URZ+0x110], R2 ;  /* 0x00011002000085a7 */ /* 0x000ee400080010ff */
[----:B---3--:R-:W-:Y:S05]  /*9190*/  @!P0 BRA `(.L_x_149) ;  /* 0xfffffffc00f08947 */ /* 0x008fea000383ffff */
[----:B------:R-:W-:Y:S05]  /*91a0*/  BRA `(.L_x_150) ;  /* 0xffffffac00487947 */ /* 0x000fea000383ffff */
.L_x_58:
[----:B------:R-:W-:-:S07]  /*91b0*/  MOV R0, UR25 ;  /* 0x0000001900007c02 */ /* 0x000fce0008000f00 */
.L_x_151:
[----:B--2---:R2:W3:Y:S02]  /*91c0*/  SYNCS.PHASECHK.TRANS64.TRYWAIT P0, [R0+URZ+0x130], R2 ;  /* 0x00013002000075a7 */ /* 0x0044e400080011ff */
[----:B---3--:R-:W-:Y:S05]  /*91d0*/  @!P0 NANOSLEEP.SYNCS 0x989680 ;  /* 0x009896800000895d */ /* 0x008fea0003900000 */
[----:B------:R-:W3:Y:S02]  /*91e0*/  @!P0 SYNCS.PHASECHK.TRANS64 P0, [R0+URZ+0x130], R2 ;  /* 0x00013002000085a7 */ /* 0x000ee400080010ff */
[----:B---3--:R-:W-:Y:S05]  /*91f0*/  @!P0 BRA `(.L_x_151) ;  /* 0xfffffffc00f08947 */ /* 0x008fea000383ffff */
[----:B------:R-:W-:Y:S05]  /*9200*/  BRA `(.L_x_152) ;  /* 0xffffffac00607947 */ /* 0x000fea000383ffff */
.L_x_61:
[----:B--2---:R-:W-:Y:S07]  /*9210*/  MOV R0, UR17 ;  /* 0x0000001100007c02 */ /* 0x004fee0008000f00 */
.L_x_153:
[----:B--2---:R2:W3:Y:S02]  /*9220*/  SYNCS.PHASECHK.TRANS64.TRYWAIT P0, [R0+URZ], R3 ;  /* 0x00000003000075a7 */ /* 0x0044e400080011ff */
[----:B---3--:R-:W-:Y:S05]  /*9230*/  @!P0 NANOSLEEP.SYNCS 0x989680 ;  /* 0x009896800000895d */ /* 0x008fea0003900000 */
[----:B------:R-:W3:Y:S02]  /*9240*/  @!P0 SYNCS.PHASECHK.TRANS64 P0, [R0+URZ], R3 ;  /* 0x00000003000085a7 */ /* 0x000ee400080010ff */
[----:B---3--:R-:W-:Y:S05]  /*9250*/  @!P0 BRA `(.L_x_153) ;  /* 0xfffffffc00f08947 */ /* 0x008fea000383ffff */
[----:B------:R-:W-:Y:S05]  /*9260*/  BRA `(.L_x_60) ;  /* 0xffffffac00907947 */ /* 0x000fea000383ffff */
.L_x_64:
[----:B------:R-:W-:-:S07]  /*9270*/  MOV R0, UR4 ;  /* 0x0000000400007c02 */ /* 0x000fce0008000f00 */
.L_x_154:
[----:B--2---:R2:W4:Y:S02]  /*9280*/  SYNCS.PHASECHK.TRANS64.TRYWAIT P0, [R0+URZ], R2 ;  /* 0x00000002000075a7 */ /* 0x00452400080011ff */
[----:B----4-:R-:W-:Y:S05]  /*9290*/  @!P0 NANOSLEEP.SYNCS 0x989680 ;  /* 0x009896800000895d */ /* 0x010fea0003900000 */
[----:B------:R-:W4:Y:S02]  /*92a0*/  @!P0 SYNCS.PHASECHK.TRANS64 P0, [R0+URZ], R2 ;  /* 0x00000002000085a7 */ /* 0x000f2400080010ff */
[----:B----4-:R-:W-:Y:S05]  /*92b0*/  @!P0 BRA `(.L_x_154) ;  /* 0xfffffffc00f08947 */ /* 0x010fea000383ffff */
[----:B------:R-:W-:Y:S05]  /*92c0*/  BRA `(.L_x_155) ;  /* 0xffffffb000847947 */ /* 0x000fea000383ffff */
.L_x_65:
[----:B------:R-:W-:-:S07]  /*92d0*/  MOV R0, UR4 ;  /* 0x0000000400007c02 */ /* 0x000fce0008000f00 */
.L_x_156:
[----:B--2---:R2:W3:Y:S02]  /*92e0*/  SYNCS.PHASECHK.TRANS64.TRYWAIT P0, [R0+URZ], R2 ;  /* 0x00000002000075a7 */ /* 0x0044e400080011ff */
[----:B---3--:R-:W-:Y:S05]  /*92f0*/  @!P0 NANOSLEEP.SYNCS 0x989680 ;  /* 0x009896800000895d */ /* 0x008fea0003900000 */
[----:B------:R-:W3:Y:S02]  /*9300*/  @!P0 SYNCS.PHASECHK.TRANS64 P0, [R0+URZ], R2 ;  /* 0x00000002000085a7 */ /* 0x000ee400080010ff */
[----:B---3--:R-:W-:Y:S05]  /*9310*/  @!P0 BRA `(.L_x_156) ;  /* 0xfffffffc00f08947 */ /* 0x008fea000383ffff */
[----:B------:R-:W-:Y:S05]  /*9320*/  BRA `(.L_x_157) ;  /* 0xffffffb000907947 */ /* 0x000fea000383ffff */
.L_x_70:
[----:B------:R-:W-:Y:S07]  /*9330*/  MOV R0, UR24 ;  /* 0x0000001800007c02 */ /* 0x000fee0008000f00 */
.L_x_158:
[----:B-1----:R1:W2:Y:S02]  /*9340*/  SYNCS.PHASECHK.TRANS64.TRYWAIT P0, [R0+URZ+0x110], R4 ;  /* 0x00011004000075a7 */ /* 0x0022a400080011ff */
[----:B--2---:R-:W-:Y:S05]  /*9350*/  @!P0 NANOSLEEP.SYNCS 0x989680 ;  /* 0x009896800000895d */ /* 0x004fea0003900000 */
[----:B------:R-:W2:Y:S02]  /*9360*/  @!P0 SYNCS.PHASECHK.TRANS64 P0, [R0+URZ+0x110], R4 ;  /* 0x00011004000085a7 */ /* 0x000ea400080010ff */
[----:B--2---:R-:W-:Y:S05]  /*9370*/  @!P0 BRA `(.L_x_158) ;  /* 0xfffffffc00f08947 */ /* 0x004fea000383ffff */
[----:B------:R-:W-:Y:S05]  /*9380*/  BRA `(.L_x_159) ;  /* 0xffffffb800507947 */ /* 0x000fea000383ffff */
.L_x_73:
[----:B------:R-:W-:Y:S07]  /*9390*/  MOV R9, UR24 ;  /* 0x0000001800097c02 */ /* 0x000fee0008000f00 */
.L_x_160:
[----:B-1----:R1:W2:Y:S02]  /*93a0*/  SYNCS.PHASECHK.TRANS64.TRYWAIT P1, [R9+URZ+0x108], R10 ;  /* 0x0001080a090075a7 */ /* 0x0022a400080211ff */
[----:B--2---:R-:W-:Y:S05]  /*93b0*/  @!P1 NANOSLEEP.SYNCS 0x989680 ;  /* 0x009896800000995d */ /* 0x004fea0003900000 */
[----:B------:R-:W2:Y:S02]  /*93c0*/  @!P1 SYNCS.PHASECHK.TRANS64 P1, [R9+URZ+0x108], R10 ;  /* 0x0001080a090095a7 */ /* 0x000ea400080210ff */
[----:B--2---:R-:W-:Y:S05]  /*93d0*/  @!P1 BRA `(.L_x_160) ;  /* 0xfffffffc00f09947 */ /* 0x004fea000383ffff */
[----:B------:R-:W-:Y:S05]  /*93e0*/  BRA `(.L_x_72) ;  /* 0xffffffbc00a07947 */ /* 0x000fea000383ffff */
.L_x_76:
[----:B------:R-:W-:Y:S07]  /*93f0*/  MOV R0, UR5 ;  /* 0x0000000500007c02 */ /* 0x000fee0008000f00 */
.L_x_161:
[----:B-1----:R1:W2:Y:S02]  /*9400*/  SYNCS.PHASECHK.TRANS64.TRYWAIT P1, [R0+URZ+0xe8], R9 ;  /* 0x0000e809000075a7 */ /* 0x0022a400080211ff */
[----:B--2---:R-:W-:Y:S05]  /*9410*/  @!P1 NANOSLEEP.SYNCS 0x989680 ;  /* 0x009896800000995d */ /* 0x004fea0003900000 */
[----:B------:R-:W2:Y:S02]  /*9420*/  @!P1 SYNCS.PHASECHK.TRANS64 P1, [R0+URZ+0xe8], R9 ;  /* 0x0000e809000095a7 */ /* 0x000ea400080210ff */
[----:B--2---:R-:W-:Y:S05]  /*9430*/  @!P1 BRA `(.L_x_161) ;  /* 0xfffffffc00f09947 */ /* 0x004fea000383ffff */
[----:B------:R-:W-:Y:S05]  /*9440*/  BRA `(.L_x_162) ;  /* 0xffffffc4000c7947 */ /* 0x000fea000383ffff */
.L_x_77:
[----:B------:R-:W-:Y:S07]  /*9450*/  MOV R0, UR4 ;  /* 0x0000000400007c02 */ /* 0x000fee0008000f00 */
.L_x_163:
[----:B-1----:R1:W2:Y:S02]  /*9460*/  SYNCS.PHASECHK.TRANS64.TRYWAIT P0, [R0+URZ+0xe8], R9 ;  /* 0x0000e809000075a7 */ /* 0x0022a400080011ff */
[----:B--2---:R-:W-:Y:S05]  /*9470*/  @!P0 NANOSLEEP.SYNCS 0x989680 ;  /* 0x009896800000895d */ /* 0x004fea0003900000 */
[----:B------:R-:W2:Y:S02]  /*9480*/  @!P0 SYNCS.PHASECHK.TRANS64 P0, [R0+URZ+0xe8], R9 ;  /* 0x0000e809000085a7 */ /* 0x000ea400080010ff */
[----:B--2---:R-:W-:Y:S05]  /*9490*/  @!P0 BRA `(.L_x_163) ;  /* 0xfffffffc00f08947 */ /* 0x004fea000383ffff */
[----:B------:R-:W-:Y:S05]  /*94a0*/  BRA `(.L_x_164) ;  /* 0xffffffc400787947 */ /* 0x000fea000383ffff */
.L_x_79:
[----:B------:R-:W-:-:S07]  /*94b0*/  MOV R0, UR4 ;  /* 0x0000000400007c02 */ /* 0x000fce0008000f00 */
.L_x_165:
[----:B--2---:R2:W3:Y:S02]  /*94c0*/  SYNCS.PHASECHK.TRANS64.TRYWAIT P0, [R0+URZ], R2 ;  /* 0x00000002000075a7 */ /* 0x0044e400080011ff */
[----:B---3--:R-:W-:Y:S05]  /*94d0*/  @!P0 NANOSLEEP.SYNCS 0x989680 ;  /* 0x009896800000895d */ /* 0x008fea0003900000 */
[----:B------:R-:W3:Y:S02]  /*94e0*/  @!P0 SYNCS.PHASECHK.TRANS64 P0, [R0+URZ], R2 ;  /* 0x00000002000085a7 */ /* 0x000ee400080010ff */
[----:B---3--:R-:W-:Y:S05]  /*94f0*/  @!P0 BRA `(.L_x_165) ;  /* 0xfffffffc00f08947 */ /* 0x008fea000383ffff */
[----:B------:R-:W-:Y:S05]  /*9500*/  BRA `(.L_x_166) ;  /* 0xffffffc800007947 */ /* 0x000fea000383ffff */
.L_x_80:
[----:B--2---:R2:W3:Y:S02]  /*9510*/  SYNCS.PHASECHK.TRANS64.TRYWAIT P0, [R2+URZ], R3 ;  /* 0x00000003020075a7 */ /* 0x0044e400080011ff */
[----:B---3--:R-:W-:Y:S05]  /*9520*/  @!P0 NANOSLEEP.SYNCS 0x989680 ;  /* 0x009896800000895d */ /* 0x008fea0003900000 */
[----:B------:R-:W3:Y:S02]  /*9530*/  @!P0 SYNCS.PHASECHK.TRANS64 P0, [R2+URZ], R3 ;  /* 0x00000003020085a7 */ /* 0x000ee400080010ff */
[----:B---3--:R-:W-:Y:S05]  /*9540*/  @!P0 BRA `(.L_x_80) ;  /* 0xfffffffc00f08947 */ /* 0x008fea000383ffff */
[----:B------:R-:W-:Y:S05]  /*9550*/  BRA `(.L_x_167) ;  /* 0xffffffc8002c7947 */ /* 0x000fea000383ffff */
.L_x_82:
[----:B------:R-:W-:Y:S07]  /*9560*/  MOV R0, UR50 ;  /* 0x0000003200007c02 */ /* 0x000fee0008000f00 */
.L_x_168:
[----:B-1----:R1:W2:Y:S02]  /*9570*/  SYNCS.PHASECHK.TRANS64.TRYWAIT P0, [R0+URZ+0x110], R2 ;  /* 0x00011002000075a7 */ /* 0x0022a400080011ff */
[----:B--2---:R-:W-:Y:S05]  /*9580*/  @!P0 NANOSLEEP.SYNCS 0x989680 ;  /* 0x009896800000895d */ /* 0x004fea0003900000 */
[----:B------:R-:W2:Y:S02]  /*9590*/  @!P0 SYNCS.PHASECHK.TRANS64 P0, [R0+URZ+0x110], R2 ;  /* 0x00011002000085a7 */ /* 0x000ea400080010ff */
[----:B--2---:R-:W-:Y:S05]  /*95a0*/  @!P0 BRA `(.L_x_168) ;  /* 0xfffffffc00f08947 */ /* 0x004fea000383ffff */
[----:B------:R-:W-:Y:S05]  /*95b0*/  BRA `(.L_x_169) ;  /* 0xffffffcc00187947 */ /* 0x000fea000383ffff */
.L_x_92:
[----:B-1----:R1:W2:Y:S02]  /*95c0*/  SYNCS.PHASECHK.TRANS64.TRYWAIT P1, [R0+URZ+0xd0], R4 ;  /* 0x0000d004000075a7 */ /* 0x0022a400080211ff */
[----:B--2---:R-:W-:Y:S05]  /*95d0*/  @!P1 NANOSLEEP.SYNCS 0x989680 ;  /* 0x009896800000995d */ /* 0x004fea0003900000 */
[----:B------:R-:W2:Y:S02]  /*95e0*/  @!P1 SYNCS.PHASECHK.TRANS64 P1, [R0+URZ+0xd0], R4 ;  /* 0x0000d004000095a7 */ /* 0x000ea400080210ff */
[----:B--2---:R-:W-:Y:S05]  /*95f0*/  @!P1 BRA `(.L_x_92) ;  /* 0xfffffffc00f09947 */ /* 0x004fea000383ffff */
[----:B------:R-:W-:Y:S05]  /*9600*/  BRA `(.L_x_91) ;  /* 0xffffffdc00bc7947 */ /* 0x000fea000383ffff */
.L_x_94:
[----:B-1----:R1:W4:Y:S02]  /*9610*/  SYNCS.PHASECHK.TRANS64.TRYWAIT P1, [R27+URZ+0x120], R3 ;  /* 0x000120031b0075a7 */ /* 0x00232400080211ff */
[----:B----4-:R-:W-:Y:S05]  /*9620*/  @!P1 NANOSLEEP.SYNCS 0x989680 ;  /* 0x009896800000995d */ /* 0x010fea0003900000 */
[----:B------:R-:W4:Y:S02]  /*9630*/  @!P1 SYNCS.PHASECHK.TRANS64 P1, [R27+URZ+0x120], R3 ;  /* 0x000120031b0095a7 */ /* 0x000f2400080210ff */
[----:B----4-:R-:W-:Y:S05]  /*9640*/  @!P1 BRA `(.L_x_94) ;  /* 0xfffffffc00f09947 */ /* 0x010fea000383ffff */
[----:B------:R-:W-:Y:S05]  /*9650*/  BRA `(.L_x_93) ;  /* 0xffffffe0000c7947 */ /* 0x000fea000383ffff */
.L_x_105:
[----:B-1----:R1:W2:Y:S02]  /*9660*/  SYNCS.PHASECHK.TRANS64.TRYWAIT P1, [R3+URZ+0xd0], R67 ;  /* 0x0000d043030075a7 */ /* 0x0022a400080211ff */
[----:B--2---:R-:W-:Y:S05]  /*9670*/  @!P1 NANOSLEEP.SYNCS 0x989680 ;  /* 0x009896800000995d */ /* 0x004fea0003900000 */
[----:B------:R-:W2:Y:S02]  /*9680*/  @!P1 SYNCS.PHASECHK.TRANS64 P1, [R3+URZ+0xd0], R67 ;  /* 0x0000d043030095a7 */ /* 0x000ea400080210ff */
[----:B--2---:R-:W-:Y:S05]  /*9690*/  @!P1 BRA `(.L_x_105) ;  /* 0xfffffffc00f09947 */ /* 0x004fea000383ffff */
[----:B------:R-:W-:Y:S05]  /*96a0*/  BRA `(.L_x_104) ;  /* 0xffffffe8002c7947 */ /* 0x000fea000383ffff */
        .weak           $__internal_0_$__cuda_sm10x_tcgen05_guardrail_trap_col_being_dealloced_not_returned_by_alloc
        .type           $__internal_0_$__cuda_sm10x_tcgen05_guardrail_trap_col_being_dealloced_not_returned_by_alloc,@function
        .size           $__internal_0_$__cuda_sm10x_tcgen05_guardrail_trap_col_being_dealloced_not_returned_by_alloc,($__internal_1_$__cuda_sm10x_tcgen05_guardrail_trap_phase_invalid_during_alloc - $__internal_0_$__cuda_sm10x_tcgen05_guardrail_trap_col_being_dealloced_not_returned_by_alloc)
$__internal_0_$__cuda_sm10x_tcgen05_guardrail_trap_col_being_dealloced_not_returned_by_alloc:
[----:B------:R-:W-:Y:S05]  /*96b0*/  BPT.TRAP 0x1 ;  /* 0x000000040000795c */ /* 0x000fea0000300000 */
[----:B------:R-:W-:-:S04]  /*96c0*/  MOV R3, 0x0 ;  /* 0x0000000000037802 */ /* 0x000fc80000000f00 */
[----:B------:R-:W-:Y:S05]  /*96d0*/  RET.REL.NODEC R2 `(_ZN7cutlass13device_kernelINS_4conv6kernel13ConvUniversalINS1_16ConvProblemShapeILNS1_8OperatorE2ELi3EEENS1_10collective14CollectiveConvINS1_47MainloopSm100TmaUmmaWarpSpecializedImplicitGemmILS5_2ELi13ELi3ELi1ELi2EN4cute5tupleIJNSA_1CILi1EEESD_SD_EEEEENSB_IJNSC_ILi64EEENSB_IJSG_EEESH_EEENS_10bfloat16_tESJ_NSA_8TiledMMAINSA_8MMA_AtomIJNSA_20SM100_MMA_F16BF16_SSISJ_SJ_fLi64ELi64ELNSA_4UMMA5MajorE1ELSO_1ELNSN_7ScaleInE0ELSP_0EEEEEENSA_6LayoutISE_NSB_IJNSC_ILi0EEEST_ST_EEEEENSB_IJNSA_10UnderscoreESW_SW_EEEEENS7_6detail27Sm100ImplicitGemmTileTraitsINSA_13SM90_TMA_LOADENSA_14ComposedLayoutINSA_7SwizzleILi3ELi4ELi3EEENSA_18smem_ptr_flag_bitsILi16EEENSS_INSB_IJSG_NSC_ILi8EEEEEENSB_IJSD_SG_EEEEEEEvEENS10_INSA_20SM90_TMA_LOAD_IM2COLES1B_vEEEENS_8epilogue10collective18CollectiveEpilogueINS1G_23Sm100TmaWarpSpecializedILi3ELi2ELi16ELb1ELb0EEEJSI_NSB_IJNSS_ISG_SD_EENSS_INSC_ILi32EEESD_EEEEESJ_NSB_IJlNSB_IJSD_lllEEEST_EEESJ_S1Q_NS1G_6fusion15FusionCallbacksIS1K_NS1R_17LinearCombinationISJ_fSJ_fLNS_15FloatRoundStyleE2EEESI_S1O_JEEENSA_5SM1004TMEM4LOAD26SM100_TMEM_LOAD_16dp256b4xES11_NS12_INS13_ILi2ELi4ELi3EEES16_NSS_INSB_IJS17_S1M_EEENSB_IJS1M_SD_EEEEEEENSA_17SM75_U32x4_LDSM_NENSA_14SM90_TMA_STOREES25_NSA_17SM90_U32x4_STSM_NENSA_39AutoVectorizingCopyWithAssumedAlignmentILi128EEEEEEvvEEEEvNT_6ParamsE) ;  /* 0xffffff6802487950 */ /* 0x000fea0003c3ffff */
        .weak           $__internal_1_$__cuda_sm10x_tcgen05_guardrail_trap_phase_invalid_during_alloc
        .type           $__internal_1_$__cuda_sm10x_tcgen05_guardrail_trap_phase_invalid_during_alloc,@function
        .size           $__internal_1_$__cuda_sm10x_tcgen05_guardrail_trap_phase_invalid_during_alloc,($__internal_2_$__cuda_sm10x_tcgen05_guardrail_trap_unallocated_columns_being_dealloced - $__internal_1_$__cuda_sm10x_tcgen05_guardrail_trap_phase_invalid_during_alloc)
$__internal_1_$__cuda_sm10x_tcgen05_guardrail_trap_phase_invalid_during_alloc:
[----:B------:R-:W-:Y:S05]  /*96e0*/  BPT.TRAP 0x1 ;  /* 0x000000040000795c */ /* 0x000fea0000300000 */
[----:B------:R-:W-:-:S04]  /*96f0*/  HFMA2 R3, -RZ, RZ, 0, 0 ;  /* 0x00000000ff037431 */ /* 0x000fc800000001ff */
[----:B------:R-:W-:Y:S05]  /*9700*/  RET.REL.NODEC R2 `(_ZN7cutlass13device_kernelINS_4conv6kernel13ConvUniversalINS1_16ConvProblemShapeILNS1_8OperatorE2ELi3EEENS1_10collective14CollectiveConvINS1_47MainloopSm100TmaUmmaWarpSpecializedImplicitGemmILS5_2ELi13ELi3ELi1ELi2EN4cute5tupleIJNSA_1CILi1EEESD_SD_EEEEENSB_IJNSC_ILi64EEENSB_IJSG_EEESH_EEENS_10bfloat16_tESJ_NSA_8TiledMMAINSA_8MMA_AtomIJNSA_20SM100_MMA_F16BF16_SSISJ_SJ_fLi64ELi64ELNSA_4UMMA5MajorE1ELSO_1ELNSN_7ScaleInE0ELSP_0EEEEEENSA_6LayoutISE_NSB_IJNSC_ILi0EEEST_ST_EEEEENSB_IJNSA_10UnderscoreESW_SW_EEEEENS7_6detail27Sm100ImplicitGemmTileTraitsINSA_13SM90_TMA_LOADENSA_14ComposedLayoutINSA_7SwizzleILi3ELi4ELi3EEENSA_18smem_ptr_flag_bitsILi16EEENSS_INSB_IJSG_NSC_ILi8EEEEEENSB_IJSD_SG_EEEEEEEvEENS10_INSA_20SM90_TMA_LOAD_IM2COLES1B_vEEEENS_8epilogue10collective18CollectiveEpilogueINS1G_23Sm100TmaWarpSpecializedILi3ELi2ELi16ELb1ELb0EEEJSI_NSB_IJNSS_ISG_SD_EENSS_INSC_ILi32EEESD_EEEEESJ_NSB_IJlNSB_IJSD_lllEEEST_EEESJ_S1Q_NS1G_6fusion15FusionCallbacksIS1K_NS1R_17LinearCombinationISJ_fSJ_fLNS_15FloatRoundStyleE2EEESI_S1O_JEEENSA_5SM1004TMEM4LOAD26SM100_TMEM_LOAD_16dp256b4xES11_NS12_INS13_ILi2ELi4ELi3EEES16_NSS_INSB_IJS17_S1M_EEENSB_IJS1M_SD_EEEEEEENSA_17SM75_U32x4_LDSM_NENSA_14SM90_TMA_STOREES25_NSA_17SM90_U32x4_STSM_NENSA_39AutoVectorizingCopyWithAssumedAlignmentILi128EEEEEEvvEEEEvNT_6ParamsE) ;  /* 0xffffff68023c7950 */ /* 0x000fea0003c3ffff */
        .weak           $__internal_2_$__cuda_sm10x_tcgen05_guardrail_trap_unallocated_columns_being_dealloced
        .type           $__internal_2_$__cuda_sm10x_tcgen05_guardrail_trap_unallocated_columns_being_dealloced,@function
        .size           $__internal_2_$__cuda_sm10x_tcgen05_guardrail_trap_unallocated_columns_being_dealloced,(.L_x_171 - $__internal_2_$__cuda_sm10x_tcgen05_guardrail_trap_unallocated_columns_being_dealloced)
$__internal_2_$__cuda_sm10x_tcgen05_guardrail_trap_unallocated_columns_being_dealloced:
[----:B------:R-:W-:Y:S05]  /*9710*/  BPT.TRAP 0x1 ;  /* 0x000000040000795c */ /* 0x000fea0000300000 */
[----:B------:R-:W-:-:S04]  /*9720*/  MOV R3, 0x0 ;  /* 0x0000000000037802 */ /* 0x000fc80000000f00 */
[----:B------:R-:W-:Y:S05]  /*9730*/  RET.REL.NODEC R2 `(_ZN7cutlass13device_kernelINS_4conv6kernel13ConvUniversalINS1_16ConvProblemShapeILNS1_8OperatorE2ELi3EEENS1_10collective14CollectiveConvINS1_47MainloopSm100TmaUmmaWarpSpecializedImplicitGemmILS5_2ELi13ELi3ELi1ELi2EN4cute5tupleIJNSA_1CILi1EEESD_SD_EEEEENSB_IJNSC_ILi64EEENSB_IJSG_EEESH_EEENS_10bfloat16_tESJ_NSA_8TiledMMAINSA_8MMA_AtomIJNSA_20SM100_MMA_F16BF16_SSISJ_SJ_fLi64ELi64ELNSA_4UMMA5MajorE1ELSO_1ELNSN_7ScaleInE0ELSP_0EEEEEENSA_6LayoutISE_NSB_IJNSC_ILi0EEEST_ST_EEEEENSB_IJNSA_10UnderscoreESW_SW_EEEEENS7_6detail27Sm100ImplicitGemmTileTraitsINSA_13SM90_TMA_LOADENSA_14ComposedLayoutINSA_7SwizzleILi3ELi4ELi3EEENSA_18smem_ptr_flag_bitsILi16EEENSS_INSB_IJSG_NSC_ILi8EEEEEENSB_IJSD_SG_EEEEEEEvEENS10_INSA_20SM90_TMA_LOAD_IM2COLES1B_vEEEENS_8epilogue10collective18CollectiveEpilogueINS1G_23Sm100TmaWarpSpecializedILi3ELi2ELi16ELb1ELb0EEEJSI_NSB_IJNSS_ISG_SD_EENSS_INSC_ILi32EEESD_EEEEESJ_NSB_IJlNSB_IJSD_lllEEEST_EEESJ_S1Q_NS1G_6fusion15FusionCallbacksIS1K_NS1R_17LinearCombinationISJ_fSJ_fLNS_15FloatRoundStyleE2EEESI_S1O_JEEENSA_5SM1004TMEM4LOAD26SM100_TMEM_LOAD_16dp256b4xES11_NS12_INS13_ILi2ELi4ELi3EEES16_NSS_INSB_IJS17_S1M_EEENSB_IJS1M_SD_EEEEEEENSA_17SM75_U32x4_LDSM_NENSA_14SM90_TMA_STOREES25_NSA_17SM90_U32x4_STSM_NENSA_39AutoVectorizingCopyWithAssumedAlignmentILi128EEEEEEvvEEEEvNT_6ParamsE) ;  /* 0xffffff6802307950 */ /* 0x000fea0003c3ffff */
.L_x_170:
[----:B------:R-:W-:-:S00]  /*9740*/  BRA `(.L_x_170) ;  /* 0xfffffffc00fc7947 */ /* 0x000fc0000383ffff */
[----:B------:R-:W-:-:S00]  /*9750*/  NOP ;  /* 0x0000000000007918 */ /* 0x000fc00000000000 */
        /* <DEDUP_REMOVED lines=10> */
.L_x_171:


//--------------------- .nv.global.init           --------------------------
	.section	.nv.global.init,"aw",@progbits
.nv.global.init:
	.type		$str$29,@object
	.size		$str$29,($str$30 - $str$29)
$str$29:
        /*0000*/ 	.byte	0x28, 0x61, 0x64, 0x64, 0x72, 0x65, 0x73, 0x73, 0x20, 0x26, 0x20, 0x6d, 0x61, 0x73, 0x6b, 0x29
        /*0010*/ 	.byte	0x20, 0x3d, 0x3d, 0x20, 0x30, 0x00
	.type		$str$30,@object
	.size		$str$30,($str$28 - $str$30)
$str$30:
        /*0016*/ 	.byte	0x2f, 0x74, 0x6d, 0x70, 0x2f, 0x63, 0x75, 0x74, 0x6c, 0x61, 0x73, 0x73, 0x5f, 0x73, 0x77, 0x65
        /*0026*/ 	.byte	0x65, 0x70, 0x5f, 0x73, 0x72, 0x63, 0x2f, 0x69, 0x6e, 0x63, 0x6c, 0x75, 0x64, 0x65, 0x2f, 0x63
        /*0036*/ 	.byte	0x75, 0x74, 0x65, 0x2f, 0x70, 0x6f, 0x69, 0x6e, 0x74, 0x65, 0x72, 0x5f, 0x66, 0x6c, 0x61, 0x67
        /*0046*/ 	.byte	0x67, 0x65, 0x64, 0x2e, 0x68, 0x70, 0x70, 0x00
	.type		$str$28,@object
	.size		$str$28,($str$27 - $str$28)
$str$28:
        /*004e*/ 	.byte	0x2f, 0x74, 0x6d, 0x70, 0x2f, 0x63, 0x75, 0x74, 0x6c, 0x61, 0x73, 0x73, 0x5f, 0x73, 0x77, 0x65
        /*005e*/ 	.byte	0x65, 0x70, 0x5f, 0x73, 0x72, 0x63, 0x2f, 0x69, 0x6e, 0x63, 0x6c, 0x75, 0x64, 0x65, 0x2f, 0x63
        /*006e*/ 	.byte	0x75, 0x74, 0x65, 0x2f, 0x61, 0x74, 0x6f, 0x6d, 0x2f, 0x63, 0x6f, 0x70, 0x79, 0x5f, 0x74, 0x72
        /*007e*/ 	.byte	0x61, 0x69, 0x74, 0x73, 0x5f, 0x73, 0x6d, 0x31, 0x30, 0x30, 0x2e, 0x68, 0x70, 0x70, 0x00
	.type		$str$27,@object
	.size		$str$27,(__unnamed_1 - $str$27)
$str$27:
        /*008d*/ 	.byte	0x28, 0x28, 0x75, 0x69, 0x6e, 0x74, 0x33, 0x32, 0x5f, 0x74, 0x28, 0x74, 0x68, 0x72, 0x65, 0x61
        /*009d*/ 	.byte	0x64, 0x49, 0x64, 0x78, 0x2e, 0x78, 0x29, 0x20, 0x2f, 0x20, 0x33, 0x32, 0x29, 0x20, 0x25, 0x20
        /*00ad*/ 	.byte	0x34, 0x29, 0x20, 0x3d, 0x3d, 0x20, 0x28, 0x28, 0x28, 0x74, 0x6d, 0x65, 0x6d, 0x5f, 0x61, 0x64
        /*00bd*/ 	.byte	0x64, 0x72, 0x20, 0x3e, 0x3e, 0x20, 0x31, 0x36, 0x29, 0x20, 0x2f, 0x20, 0x33, 0x32, 0x29, 0x20
        /*00cd*/ 	.byte	0x25, 0x20, 0x34, 0x29, 0x00
	.type		__unnamed_1,@object
	.size		__unnamed_1,(__unnamed_2 - __unnamed_1)
__unnamed_1:
        /*00d2*/ 	.byte	0x61, 0x75, 0x74, 0x6f, 0x20, 0x63, 0x75, 0x74, 0x65, 0x3a, 0x3a, 0x61, 0x73, 0x5f, 0x70, 0x6f
        /* <DEDUP_REMOVED lines=24> */
        /*0262*/ 	.byte	0x30, 0x34, 0x38, 0x3e, 0x3e, 0x3e, 0x3e, 0x5d, 0x00
	.type		__unnamed_2,@object
	.size		__unnamed_2,(.L_2 - __unnamed_2)
__unnamed_2:
        /* <DEDUP_REMOVED lines=45> */
        /*053b*/ 	.byte	0x3e, 0x3e, 0x3e, 0x5d, 0x00
.L_2:


//--------------------- .nv.shared._ZN7cutlass13device_kernelINS_4conv6kernel13ConvUniversalINS1_16ConvProblemShapeILNS1_8OperatorE2ELi3EEENS1_10collective14CollectiveConvINS1_47MainloopSm100TmaUmmaWarpSpecializedImplicitGemmILS5_2ELi13ELi3ELi1ELi2EN4cute5tupleIJNSA_1CILi1EEESD_SD_EEEEENSB_IJNSC_ILi64EEENSB_IJSG_EEESH_EEENS_10bfloat16_tESJ_NSA_8TiledMMAINSA_8MMA_AtomIJNSA_20SM100_MMA_F16BF16_SSISJ_SJ_fLi64ELi64ELNSA_4UMMA5MajorE1ELSO_1ELNSN_7ScaleInE0ELSP_0EEEEEENSA_6LayoutISE_NSB_IJNSC_ILi0EEEST_ST_EEEEENSB_IJNSA_10UnderscoreESW_SW_EEEEENS7_6detail27Sm100ImplicitGemmTileTraitsINSA_13SM90_TMA_LOADENSA_14ComposedLayoutINSA_7SwizzleILi3ELi4ELi3EEENSA_18smem_ptr_flag_bitsILi16EEENSS_INSB_IJSG_NSC_ILi8EEEEEENSB_IJSD_SG_EEEEEEEvEENS10_INSA_20SM90_TMA_LOAD_IM2COLES1B_vEEEENS_8epilogue10collective18CollectiveEpilogueINS1G_23Sm100TmaWarpSpecializedILi3ELi2ELi16ELb1ELb0EEEJSI_NSB_IJNSS_ISG_SD_EENSS_INSC_ILi32EEESD_EEEEESJ_NSB_IJlNSB_IJSD_lllEEEST_EEESJ_S1Q_NS1G_6fusion15FusionCallbacksIS1K_NS1R_17LinearCombinationISJ_fSJ_fLNS_15FloatRoundStyleE2EEESI_S1O_JEEENSA_5SM1004TMEM4LOAD26SM100_TMEM_LOAD_16dp256b4xES11_NS12_INS13_ILi2ELi4ELi3EEES16_NSS_INSB_IJS17_S1M_EEENSB_IJS1M_SD_EEEEEEENSA_17SM75_U32x4_LDSM_NENSA_14SM90_TMA_STOREES25_NSA_17SM90_U32x4_STSM_NENSA_39AutoVectorizingCopyWithAssumedAlignmentILi128EEEEEEvvEEEEvNT_6ParamsE --------------------------
	.section	.nv.shared._ZN7cutlass13device_kernelINS_4conv6kernel13ConvUniversalINS1_16ConvProblemShapeILNS1_8OperatorE2ELi3EEENS1_10collective14CollectiveConvINS1_47MainloopSm100TmaUmmaWarpSpecializedImplicitGemmILS5_2ELi13ELi3ELi1ELi2EN4cute5tupleIJNSA_1CILi1EEESD_SD_EEEEENSB_IJNSC_ILi64EEENSB_IJSG_EEESH_EEENS_10bfloat16_tESJ_NSA_8TiledMMAINSA_8MMA_AtomIJNSA_20SM100_MMA_F16BF16_SSISJ_SJ_fLi64ELi64ELNSA_4UMMA5MajorE1ELSO_1ELNSN_7ScaleInE0ELSP_0EEEEEENSA_6LayoutISE_NSB_IJNSC_ILi0EEEST_ST_EEEEENSB_IJNSA_10UnderscoreESW_SW_EEEEENS7_6detail27Sm100ImplicitGemmTileTraitsINSA_13SM90_TMA_LOADENSA_14ComposedLayoutINSA_7SwizzleILi3ELi4ELi3EEENSA_18smem_ptr_flag_bitsILi16EEENSS_INSB_IJSG_NSC_ILi8EEEEEENSB_IJSD_SG_EEEEEEEvEENS10_INSA_20SM90_TMA_LOAD_IM2COLES1B_vEEEENS_8epilogue10collective18CollectiveEpilogueINS1G_23Sm100TmaWarpSpecializedILi3ELi2ELi16ELb1ELb0EEEJSI_NSB_IJNSS_ISG_SD_EENSS_INSC_ILi32EEESD_EEEEESJ_NSB_IJlNSB_IJSD_lllEEEST_EEESJ_S1Q_NS1G_6fusion15FusionCallbacksIS1K_NS1R_17LinearCombinationISJ_fSJ_fLNS_15FloatRoundStyleE2EEESI_S1O_JEEENSA_5SM1004TMEM4LOAD26SM100_TMEM_LOAD_16dp256b4xES11_NS12_INS13_ILi2ELi4ELi3EEES16_NSS_INSB_IJS17_S1M_EEENSB_IJS1M_SD_EEEEEEENSA_17SM75_U32x4_LDSM_NENSA_14SM90_TMA_STOREES25_NSA_17SM90_U32x4_STSM_NENSA_39AutoVectorizingCopyWithAssumedAlignmentILi128EEEEEEvvEEEEvNT_6ParamsE,"aw",@nobits
	.sectionflags	@""
	.align	16
	.zero		1024


//--------------------- .nv.shared.reserved.0     --------------------------
	.section	.nv.shared.reserved.0,"aw",@nobits
	.weak		__nv_reservedSMEM_offset_0_alias
	.size		__nv_reservedSMEM_offset_0_alias, 0, 64
	.other		__nv_reservedSMEM_offset_0_alias,@"STO_CUDA_RESERVED_SHARED STV_DEFAULT"
__nv_reservedSMEM_offset_0_alias:
	.zero		0
.nv.shared.reserved.0:
	.zero		64
	.weak		__nv_reservedSMEM_tcgen05_partition
	.type		__nv_reservedSMEM_tcgen05_partition,@object
	.size		__nv_reservedSMEM_tcgen05_partition,(.L_0 - __nv_reservedSMEM_tcgen05_partition)
__nv_reservedSMEM_tcgen05_partition:
	.zero		32
.L_0:


//--------------------- .nv.global                --------------------------
	.section	.nv.global,"aw",@nobits
.nv.global:
	.type		_ZN39_INTERNAL_011cd5f5_4_k_cu_2fb70633_31254cute1_E,@object
	.size		_ZN39_INTERNAL_011cd5f5_4_k_cu_2fb70633_31254cute1_E,(_ZN39_INTERNAL_011cd5f5_4_k_cu_2fb70633_31254cuda3std3__45__cpo6cbeginE - _ZN39_INTERNAL_011cd5f5_4_k_cu_2fb70633_31254cute1_E)
_ZN39_INTERNAL_011cd5f5_4_k_cu_2fb70633_31254cute1_E:
	.zero		1
	.type		_ZN39_INTERNAL_011cd5f5_4_k_cu_2fb70633_31254cuda3std3__45__cpo6cbeginE,@object
	.size		_ZN39_INTERNAL_011cd5f5_4_k_cu_2fb70633_31254cuda3std3__45__cpo6cbeginE,(_ZN39_INTERNAL_011cd5f5_4_k_cu_2fb70633_31254cuda3std3__48in_placeE - _ZN39_INTERNAL_011cd5f5_4_k_cu_2fb70633_31254cuda3std3__45__cpo6cbeginE)
_ZN39_INTERNAL_011cd5f5_4_k_cu_2fb70633_31254cuda3std3__45__cpo6cbeginE:
	.zero		1
	.type		_ZN39_INTERNAL_011cd5f5_4_k_cu_2fb70633_31254cuda3std3__48in_placeE,@object
	.size		_ZN39_INTERNAL_011cd5f5_4_k_cu_2fb70633_31254cuda3std3__48in_placeE,(_ZN39_INTERNAL_011cd5f5_4_k_cu_2fb70633_31254cuda3std6ranges3__45__cpo9iter_moveE - _ZN39_INTERNAL_011cd5f5_4_k_cu_2fb70633_31254cuda3std3__48in_placeE)
_ZN39_INTERNAL_011cd5f5_4_k_cu_2fb70633_31254cuda3std3__48in_placeE:
	.zero		1
	.type		_ZN39_INTERNAL_011cd5f5_4_k_cu_2fb70633_31254cuda3std6ranges3__45__cpo9iter_moveE,@object
	.size		_ZN39_INTERNAL_011cd5f5_4_k_cu_2fb70633_31254cuda3std6ranges3__45__cpo9iter_moveE,(_ZN39_INTERNAL_011cd5f5_4_k_cu_2fb70633_31254cuda3std3__45__cpo5beginE - _ZN39_INTERNAL_011cd5f5_4_k_cu_2fb70633_31254cuda3std6ranges3__45__cpo9iter_moveE)
_ZN39_INTERNAL_011cd5f5_4_k_cu_2fb70633_31254cuda3std6ranges3__45__cpo9iter_moveE:
	.zero		1
	.type		_ZN39_INTERNAL_011cd5f5_4_k_cu_2fb70633_31254cuda3std3__45__cpo5beginE,@object
	.size		_ZN39_INTERNAL_011cd5f5_4_k_cu_2fb70633_31254cuda3std3__45__cpo5beginE,(_ZN39_INTERNAL_011cd5f5_4_k_cu_2fb70633_31254cuda3std3__441_GLOBAL__N__011cd5f5_4_k_cu_2fb70633_31256ignoreE - _ZN39_INTERNAL_011cd5f5_4_k_cu_2fb70633_31254cuda3std3__45__cpo5beginE)
_ZN39_INTERNAL_011cd5f5_4_k_cu_2fb70633_31254cuda3std3__45__cpo5beginE:
	.zero		1
	.type		_ZN39_INTERNAL_011cd5f5_4_k_cu_2fb70633_31254cuda3std3__441_GLOBAL__N__011cd5f5_4_k_cu_2fb70633_31256ignoreE,@object
	.size		_ZN39_INTERNAL_011cd5f5_4_k_cu_2fb70633_31254cuda3std3__441_GLOBAL__N__011cd5f5_4_k_cu_2fb70633_31256ignoreE,(_ZN39_INTERNAL_011cd5f5_4_k_cu_2fb70633_31254cute7productE - _ZN39_INTERNAL_011cd5f5_4_k_cu_2fb70633_31254cuda3std3__441_GLOBAL__N__011cd5f5_4_k_cu_2fb70633_31256ignoreE)
_ZN39_INTERNAL_011cd5f5_4_k_cu_2fb70633_31254cuda3std3__441_GLOBAL__N__011cd5f5_4_k_cu_2fb70633_31256ignoreE:
	.zero		1
	.type		_ZN39_INTERNAL_011cd5f5_4_k_cu_2fb70633_31254cute7productE,@object
	.size		_ZN39_INTERNAL_011cd5f5_4_k_cu_2fb70633_31254cute7productE,(_ZN39_INTERNAL_011cd5f5_4_k_cu_2fb70633_31254cuda3std3__45__cpo3endE - _ZN39_INTERNAL_011cd5f5_4_k_cu_2fb70633_31254cute7productE)
_ZN39_INTERNAL_011cd5f5_4_k_cu_2fb70633_31254cute7productE:
	.zero		1
	.type		_ZN39_INTERNAL_011cd5f5_4_k_cu_2fb70633_31254cuda3std3__45__cpo3endE,@object
	.size		_ZN39_INTERNAL_011cd5f5_4_k_cu_2fb70633_31254cuda3std3__45__cpo3endE,(_ZN39_INTERNAL_011cd5f5_4_k_cu_2fb70633_31254cuda3std3__419piecewise_constructE - _ZN39_INTERNAL_011cd5f5_4_k_cu_2fb70633_31254cuda3std3__45__cpo3endE)
_ZN39_INTERNAL_011cd5f5_4_k_cu_2fb70633_31254cuda3std3__45__cpo3endE:
	.zero		1
	.type		_ZN39_INTERNAL_011cd5f5_4_k_cu_2fb70633_31254cuda3std3__419piecewise_constructE,@object
	.size		_ZN39_INTERNAL_011cd5f5_4_k_cu_2fb70633_31254cuda3std3__419piecewise_constructE,(_ZN39_INTERNAL_011cd5f5_4_k_cu_2fb70633_31254cuda3std3__45__cpo4cendE - _ZN39_INTERNAL_011cd5f5_4_k_cu_2fb70633_31254cuda3std3__419piecewise_constructE)
_ZN39_INTERNAL_011cd5f5_4_k_cu_2fb70633_31254cuda3std3__419piecewise_constructE:
	.zero		1
	.type		_ZN39_INTERNAL_011cd5f5_4_k_cu_2fb70633_31254cuda3std3__45__cpo4cendE,@object
	.size		_ZN39_INTERNAL_011cd5f5_4_k_cu_2fb70633_31254cuda3std3__45__cpo4cendE,(_ZN39_INTERNAL_011cd5f5_4_k_cu_2fb70633_31254cuda3std6ranges3__45__cpo4swapE - _ZN39_INTERNAL_011cd5f5_4_k_cu_2fb70633_31254cuda3std3__45__cpo4cendE)
_ZN39_INTERNAL_011cd5f5_4_k_cu_2fb70633_31254cuda3std3__45__cpo4cendE:
	.zero		1
	.type		_ZN39_INTERNAL_011cd5f5_4_k_cu_2fb70633_31254cuda3std6ranges3__45__cpo4swapE,@object
	.size		_ZN39_INTERNAL_011cd5f5_4_k_cu_2fb70633_31254cuda3std6ranges3__45__cpo4swapE,(.L_10 - _ZN39_INTERNAL_011cd5f5_4_k_cu_2fb70633_31254cuda3std6ranges3__45__cpo4swapE)
_ZN39_INTERNAL_011cd5f5_4_k_cu_2fb70633_31254cuda3std6ranges3__45__cpo4swapE:
	.zero		1
.L_10:


//--------------------- .nv.constant0._ZN7cutlass13device_kernelINS_4conv6kernel13ConvUniversalINS1_16ConvProblemShapeILNS1_8OperatorE2ELi3EEENS1_10collective14CollectiveConvINS1_47MainloopSm100TmaUmmaWarpSpecializedImplicitGemmILS5_2ELi13ELi3ELi1ELi2EN4cute5tupleIJNSA_1CILi1EEESD_SD_EEEEENSB_IJNSC_ILi64EEENSB_IJSG_EEESH_EEENS_10bfloat16_tESJ_NSA_8TiledMMAINSA_8MMA_AtomIJNSA_20SM100_MMA_F16BF16_SSISJ_SJ_fLi64ELi64ELNSA_4UMMA5MajorE1ELSO_1ELNSN_7ScaleInE0ELSP_0EEEEEENSA_6LayoutISE_NSB_IJNSC_ILi0EEEST_ST_EEEEENSB_IJNSA_10UnderscoreESW_SW_EEEEENS7_6detail27Sm100ImplicitGemmTileTraitsINSA_13SM90_TMA_LOADENSA_14ComposedLayoutINSA_7SwizzleILi3ELi4ELi3EEENSA_18smem_ptr_flag_bitsILi16EEENSS_INSB_IJSG_NSC_ILi8EEEEEENSB_IJSD_SG_EEEEEEEvEENS10_INSA_20SM90_TMA_LOAD_IM2COLES1B_vEEEENS_8epilogue10collective18CollectiveEpilogueINS1G_23Sm100TmaWarpSpecializedILi3ELi2ELi16ELb1ELb0EEEJSI_NSB_IJNSS_ISG_SD_EENSS_INSC_ILi32EEESD_EEEEESJ_NSB_IJlNSB_IJSD_lllEEEST_EEESJ_S1Q_NS1G_6fusion15FusionCallbacksIS1K_NS1R_17LinearCombinationISJ_fSJ_fLNS_15FloatRoundStyleE2EEESI_S1O_JEEENSA_5SM1004TMEM4LOAD26SM100_TMEM_LOAD_16dp256b4xES11_NS12_INS13_ILi2ELi4ELi3EEES16_NSS_INSB_IJS17_S1M_EEENSB_IJS1M_SD_EEEEEEENSA_17SM75_U32x4_LDSM_NENSA_14SM90_TMA_STOREES25_NSA_17SM90_U32x4_STSM_NENSA_39AutoVectorizingCopyWithAssumedAlignmentILi128EEEEEEvvEEEEvNT_6ParamsE --------------------------
	.section	.nv.constant0._ZN7cutlass13device_kernelINS_4conv6kernel13ConvUniversalINS1_16ConvProblemShapeILNS1_8OperatorE2ELi3EEENS1_10collective14CollectiveConvINS1_47MainloopSm100TmaUmmaWarpSpecializedImplicitGemmILS5_2ELi13ELi3ELi1ELi2EN4cute5tupleIJNSA_1CILi1EEESD_SD_EEEEENSB_IJNSC_ILi64EEENSB_IJSG_EEESH_EEENS_10bfloat16_tESJ_NSA_8TiledMMAINSA_8MMA_AtomIJNSA_20SM100_MMA_F16BF16_SSISJ_SJ_fLi64ELi64ELNSA_4UMMA5MajorE1ELSO_1ELNSN_7ScaleInE0ELSP_0EEEEEENSA_6LayoutISE_NSB_IJNSC_ILi0EEEST_ST_EEEEENSB_IJNSA_10UnderscoreESW_SW_EEEEENS7_6detail27Sm100ImplicitGemmTileTraitsINSA_13SM90_TMA_LOADENSA_14ComposedLayoutINSA_7SwizzleILi3ELi4ELi3EEENSA_18smem_ptr_flag_bitsILi16EEENSS_INSB_IJSG_NSC_ILi8EEEEEENSB_IJSD_SG_EEEEEEEvEENS10_INSA_20SM90_TMA_LOAD_IM2COLES1B_vEEEENS_8epilogue10collective18CollectiveEpilogueINS1G_23Sm100TmaWarpSpecializedILi3ELi2ELi16ELb1ELb0EEEJSI_NSB_IJNSS_ISG_SD_EENSS_INSC_ILi32EEESD_EEEEESJ_NSB_IJlNSB_IJSD_lllEEEST_EEESJ_S1Q_NS1G_6fusion15FusionCallbacksIS1K_NS1R_17LinearCombinationISJ_fSJ_fLNS_15FloatRoundStyleE2EEESI_S1O_JEEENSA_5SM1004TMEM4LOAD26SM100_TMEM_LOAD_16dp256b4xES11_NS12_INS13_ILi2ELi4ELi3EEES16_NSS_INSB_IJS17_S1M_EEENSB_IJS1M_SD_EEEEEEENSA_17SM75_U32x4_LDSM_NENSA_14SM90_TMA_STOREES25_NSA_17SM90_U32x4_STSM_NENSA_39AutoVectorizingCopyWithAssumedAlignmentILi128EEEEEEvvEEEEvNT_6ParamsE,"a",@progbits
	.sectionflags	@""
	.align	4
.nv.constant0._ZN7cutlass13device_kernelINS_4conv6kernel13ConvUniversalINS1_16ConvProblemShapeILNS1_8OperatorE2ELi3EEENS1_10collective14CollectiveConvINS1_47MainloopSm100TmaUmmaWarpSpecializedImplicitGemmILS5_2ELi13ELi3ELi1ELi2EN4cute5tupleIJNSA_1CILi1EEESD_SD_EEEEENSB_IJNSC_ILi64EEENSB_IJSG_EEESH_EEENS_10bfloat16_tESJ_NSA_8TiledMMAINSA_8MMA_AtomIJNSA_20SM100_MMA_F16BF16_SSISJ_SJ_fLi64ELi64ELNSA_4UMMA5MajorE1ELSO_1ELNSN_7ScaleInE0ELSP_0EEEEEENSA_6LayoutISE_NSB_IJNSC_ILi0EEEST_ST_EEEEENSB_IJNSA_10UnderscoreESW_SW_EEEEENS7_6detail27Sm100ImplicitGemmTileTraitsINSA_13SM90_TMA_LOADENSA_14ComposedLayoutINSA_7SwizzleILi3ELi4ELi3EEENSA_18smem_ptr_flag_bitsILi16EEENSS_INSB_IJSG_NSC_ILi8EEEEEENSB_IJSD_SG_EEEEEEEvEENS10_INSA_20SM90_TMA_LOAD_IM2COLES1B_vEEEENS_8epilogue10collective18CollectiveEpilogueINS1G_23Sm100TmaWarpSpecializedILi3ELi2ELi16ELb1ELb0EEEJSI_NSB_IJNSS_ISG_SD_EENSS_INSC_ILi32EEESD_EEEEESJ_NSB_IJlNSB_IJSD_lllEEEST_EEESJ_S1Q_NS1G_6fusion15FusionCallbacksIS1K_NS1R_17LinearCombinationISJ_fSJ_fLNS_15FloatRoundStyleE2EEESI_S1O_JEEENSA_5SM1004TMEM4LOAD26SM100_TMEM_LOAD_16dp256b4xES11_NS12_INS13_ILi2ELi4ELi3EEES16_NSS_INSB_IJS17_S1M_EEENSB_IJS1M_SD_EEEEEEENSA_17SM75_U32x4_LDSM_NENSA_14SM90_TMA_STOREES25_NSA_17SM90_U32x4_STSM_NENSA_39AutoVectorizingCopyWithAssumedAlignmentILi128EEEEEEvvEEEEvNT_6ParamsE:
	.zero		3200


//--------------------- SYMBOLS --------------------------

	.type		.nv.reservedSmem.offset0,@object
	.size		.nv.reservedSmem.offset0,0x4
	.type		.nv.reservedSmem.cap,@object
	.size		.nv.reservedSmem.cap,0x4
	.type		__assertfail,@function
